// auto-generated by cutlass_sweep.gemm — config: {"arch": "sm_100", "cluster_m": 4, "cluster_n": 1, "dtype": "fp16", "dtype_b": "fp16", "layout": "nt", "stages": 0, "tile_k": 128, "tile_m": 256, "tile_n": 256}
#include "cutlass/cutlass.h"
#include "cutlass/gemm/collective/collective_builder.hpp"
#include "cutlass/gemm/device/gemm_universal_adapter.h"
#include "cutlass/gemm/kernel/gemm_universal.hpp"
#include "cutlass/epilogue/collective/collective_builder.hpp"

using ElemA = cutlass::half_t;
using ElemB = cutlass::half_t;
using ElemCD = cutlass::half_t;
using Acc  = float;
using TileShape    = cute::Shape<cute::_256, cute::_256, cute::_128>;
using ClusterShape = cute::Shape<cute::_4, cute::_1, cute::_1>;

using CollectiveEpilogue = typename cutlass::epilogue::collective::CollectiveBuilder<
    cutlass::arch::Sm100, cutlass::arch::OpClassTensorOp,
    TileShape, ClusterShape,
    cutlass::epilogue::collective::EpilogueTileAuto,
    Acc, Acc,
    ElemCD, cutlass::layout::RowMajor, 128 / cutlass::sizeof_bits<ElemCD>::value,
    ElemCD, cutlass::layout::RowMajor, 128 / cutlass::sizeof_bits<ElemCD>::value,
    cutlass::epilogue::collective::EpilogueScheduleAuto
  >::CollectiveOp;

using CollectiveMainloop = typename cutlass::gemm::collective::CollectiveBuilder<
    cutlass::arch::Sm100, cutlass::arch::OpClassTensorOp,
    ElemA, cutlass::layout::RowMajor, 128 / cutlass::sizeof_bits<ElemA>::value,
    ElemB, cutlass::layout::ColumnMajor, 128 / cutlass::sizeof_bits<ElemB>::value,
    Acc,
    TileShape, ClusterShape,
    cutlass::gemm::collective::StageCountAutoCarveout<static_cast<int>(sizeof(typename CollectiveEpilogue::SharedStorage))>,
    cutlass::gemm::collective::KernelScheduleAuto
  >::CollectiveOp;

using GemmKernel = cutlass::gemm::kernel::GemmUniversal<
    cute::Shape<int,int,int,int>,
    CollectiveMainloop,
    CollectiveEpilogue
>;
using Gemm = cutlass::gemm::device::GemmUniversalAdapter<GemmKernel>;

// Force the device kernel symbol into the cubin without needing a host main.
auto* _anchor = &cutlass::device_kernel<GemmKernel>;


// ===== COMPILED SASS (sm_100a) =====

	.target	sm_100a

	.elftype	@"ET_EXEC"


//--------------------- .note.nv.tkinfo           --------------------------
	.section	.note.nv.tkinfo,"",@"SHT_NOTE"
	.sectionflags	@"SHF_NOTE_NV_TKINFO"
	.tkinfo
        /*0018*/ 	.word	0x00000002
        /*0030*/ 	.string	""
        /*0030*/ 	.string	"ptxas"
        /*0030*/ 	.string	"Cuda compilation tools, release 13.0, V13.0.88"
        /*0030*/ 	.string	"Build cuda_13.0.r13.0/compiler.36424714_0"
        /*0030*/ 	.string	"-arch sm_100a -m 64 "



//--------------------- .note.nv.cuinfo           --------------------------
	.section	.note.nv.cuinfo,"",@"SHT_NOTE"
	.sectionflags	@"SHF_NOTE_NV_CUINFO"
        /*0018*/ 	.short	0x0002
        /*001a*/ 	.short	0x0064
        /*001c*/ 	.short	0x0082
	.zero		2


//--------------------- .nv.info                  --------------------------
	.section	.nv.info,"",@"SHT_CUDA_INFO"
	.align	4


	//----- nvinfo : EIATTR_REGCOUNT
	.align		4
        /*0000*/ 	.byte	0x04, 0x2f
        /*0002*/ 	.short	(.L_19 - .L_18)
	.align		4
.L_18:
        /*0004*/ 	.word	index@(_ZN7cutlass13device_kernelINS_4gemm6kernel13GemmUniversalIN4cute5tupleIJiiiiEEENS1_10collective13CollectiveMmaINS1_35MainloopSm100TmaUmmaWarpSpecializedILi2ELi2ELi2ENS5_IJNS4_1CILi4EEENSA_ILi1EEESC_EEEEENS5_IJNSA_ILi256EEESF_NSA_ILi128EEEEEENS_6half_tENS5_IJlSC_lEEESI_SJ_NS4_8TiledMMAINS4_8MMA_AtomIJNS4_26SM100_MMA_F16BF16_2x1SM_SSISI_SI_fLi256ELi256ELNS4_4UMMA5MajorE0ELSO_0ELNSN_7ScaleInE0ELSP_0EEEEEENS4_6LayoutINS5_IJSC_SC_SC_EEENS5_IJNSA_ILi0EEESU_SU_EEEEENS5_IJNS4_10UnderscoreESX_SX_EEEEENS4_18SM100_TMA_2SM_LOADENS4_14ComposedLayoutINS4_7SwizzleILi3ELi4ELi3EEENS4_18smem_ptr_flag_bitsILi16EEENSS_INS5_IJNSA_ILi8EEENSA_ILi64EEEEEENS5_IJS17_SC_EEEEEEEvNS4_8identityENS4_28SM100_TMA_2SM_LOAD_MULTICASTES1B_vS1C_EENS_8epilogue10collective18CollectiveEpilogueINS1F_23Sm100TmaWarpSpecializedILi4ELi2ELi64ELb1ELb0EEEJNS5_IJSG_SF_SG_EEENS5_IJNSS_ISG_SC_EENSS_IS17_SC_EEEEESI_SJ_SI_SJ_NS1F_6fusion15FusionCallbacksIS1J_NS1O_17LinearCombinationISI_fSI_fLNS_15FloatRoundStyleE2EEES1K_S1N_JEEENS4_5SM1004TMEM4LOAD26SM100_TMEM_LOAD_32dp32b64xENS4_13SM90_TMA_LOADES1B_NS4_39AutoVectorizingCopyWithAssumedAlignmentILi128EEENS4_14SM90_TMA_STOREES1B_S20_S20_EEEvvEEEEvNT_6ParamsE)
        /*0008*/ 	.word	0x000000ad


	//----- nvinfo : EIATTR_FRAME_SIZE
	.align		4
.L_19:
        /*000c*/ 	.byte	0x04, 0x11
        /*000e*/ 	.short	(.L_21 - .L_20)
	.align		4
.L_20:
        /*0010*/ 	.word	index@($__internal_2_$__cuda_sm10x_tcgen05_guardrail_trap_unallocated_columns_being_dealloced)
        /*0014*/ 	.word	0x00000000


	//----- nvinfo : EIATTR_FRAME_SIZE
	.align		4
.L_21:
        /*0018*/ 	.byte	0x04, 0x11
        /*001a*/ 	.short	(.L_23 - .L_22)
	.align		4
.L_22:
        /*001c*/ 	.word	index@($__internal_1_$__cuda_sm10x_tcgen05_guardrail_trap_phase_invalid_during_alloc)
        /*0020*/ 	.word	0x00000000


	//----- nvinfo : EIATTR_FRAME_SIZE
	.align		4
.L_23:
        /*0024*/ 	.byte	0x04, 0x11
        /*0026*/ 	.short	(.L_25 - .L_24)
	.align		4
.L_24:
        /*0028*/ 	.word	index@($__internal_0_$__cuda_sm10x_tcgen05_guardrail_trap_col_being_dealloced_not_returned_by_alloc)
        /*002c*/ 	.word	0x00000000


	//----- nvinfo : EIATTR_FRAME_SIZE
	.align		4
.L_25:
        /*0030*/ 	.byte	0x04, 0x11
        /*0032*/ 	.short	(.L_27 - .L_26)
	.align		4
.L_26:
        /*0034*/ 	.word	index@(_ZN7cutlass13device_kernelINS_4gemm6kernel13GemmUniversalIN4cute5tupleIJiiiiEEENS1_10collective13CollectiveMmaINS1_35MainloopSm100TmaUmmaWarpSpecializedILi2ELi2ELi2ENS5_IJNS4_1CILi4EEENSA_ILi1EEESC_EEEEENS5_IJNSA_ILi256EEESF_NSA_ILi128EEEEEENS_6half_tENS5_IJlSC_lEEESI_SJ_NS4_8TiledMMAINS4_8MMA_AtomIJNS4_26SM100_MMA_F16BF16_2x1SM_SSISI_SI_fLi256ELi256ELNS4_4UMMA5MajorE0ELSO_0ELNSN_7ScaleInE0ELSP_0EEEEEENS4_6LayoutINS5_IJSC_SC_SC_EEENS5_IJNSA_ILi0EEESU_SU_EEEEENS5_IJNS4_10UnderscoreESX_SX_EEEEENS4_18SM100_TMA_2SM_LOADENS4_14ComposedLayoutINS4_7SwizzleILi3ELi4ELi3EEENS4_18smem_ptr_flag_bitsILi16EEENSS_INS5_IJNSA_ILi8EEENSA_ILi64EEEEEENS5_IJS17_SC_EEEEEEEvNS4_8identityENS4_28SM100_TMA_2SM_LOAD_MULTICASTES1B_vS1C_EENS_8epilogue10collective18CollectiveEpilogueINS1F_23Sm100TmaWarpSpecializedILi4ELi2ELi64ELb1ELb0EEEJNS5_IJSG_SF_SG_EEENS5_IJNSS_ISG_SC_EENSS_IS17_SC_EEEEESI_SJ_SI_SJ_NS1F_6fusion15FusionCallbacksIS1J_NS1O_17LinearCombinationISI_fSI_fLNS_15FloatRoundStyleE2EEES1K_S1N_JEEENS4_5SM1004TMEM4LOAD26SM100_TMEM_LOAD_32dp32b64xENS4_13SM90_TMA_LOADES1B_NS4_39AutoVectorizingCopyWithAssumedAlignmentILi128EEENS4_14SM90_TMA_STOREES1B_S20_S20_EEEvvEEEEvNT_6ParamsE)
        /*0038*/ 	.word	0x00000000


	//----- nvinfo : EIATTR_MIN_STACK_SIZE
	.align		4
.L_27:
        /*003c*/ 	.byte	0x04, 0x12
        /*003e*/ 	.short	(.L_29 - .L_28)
	.align		4
.L_28:
        /*0040*/ 	.word	index@(_ZN7cutlass13device_kernelINS_4gemm6kernel13GemmUniversalIN4cute5tupleIJiiiiEEENS1_10collective13CollectiveMmaINS1_35MainloopSm100TmaUmmaWarpSpecializedILi2ELi2ELi2ENS5_IJNS4_1CILi4EEENSA_ILi1EEESC_EEEEENS5_IJNSA_ILi256EEESF_NSA_ILi128EEEEEENS_6half_tENS5_IJlSC_lEEESI_SJ_NS4_8TiledMMAINS4_8MMA_AtomIJNS4_26SM100_MMA_F16BF16_2x1SM_SSISI_SI_fLi256ELi256ELNS4_4UMMA5MajorE0ELSO_0ELNSN_7ScaleInE0ELSP_0EEEEEENS4_6LayoutINS5_IJSC_SC_SC_EEENS5_IJNSA_ILi0EEESU_SU_EEEEENS5_IJNS4_10UnderscoreESX_SX_EEEEENS4_18SM100_TMA_2SM_LOADENS4_14ComposedLayoutINS4_7SwizzleILi3ELi4ELi3EEENS4_18smem_ptr_flag_bitsILi16EEENSS_INS5_IJNSA_ILi8EEENSA_ILi64EEEEEENS5_IJS17_SC_EEEEEEEvNS4_8identityENS4_28SM100_TMA_2SM_LOAD_MULTICASTES1B_vS1C_EENS_8epilogue10collective18CollectiveEpilogueINS1F_23Sm100TmaWarpSpecializedILi4ELi2ELi64ELb1ELb0EEEJNS5_IJSG_SF_SG_EEENS5_IJNSS_ISG_SC_EENSS_IS17_SC_EEEEESI_SJ_SI_SJ_NS1F_6fusion15FusionCallbacksIS1J_NS1O_17LinearCombinationISI_fSI_fLNS_15FloatRoundStyleE2EEES1K_S1N_JEEENS4_5SM1004TMEM4LOAD26SM100_TMEM_LOAD_32dp32b64xENS4_13SM90_TMA_LOADES1B_NS4_39AutoVectorizingCopyWithAssumedAlignmentILi128EEENS4_14SM90_TMA_STOREES1B_S20_S20_EEEvvEEEEvNT_6ParamsE)
        /*0044*/ 	.word	0x00000000
.L_29:


//--------------------- .nv.compat                --------------------------
	.section	.nv.compat,"",@"SHT_CUDA_COMPAT_INFO"
	.align	4
        /*0000*/ 	.byte	0x02, 0x09, 0x01, 0x00, 0x02, 0x02, 0x02, 0x00, 0x02, 0x05, 0x05, 0x00, 0x03, 0x07, 0x01, 0x01
        /*0010*/ 	.byte	0x02, 0x03, 0x01, 0x00, 0x02, 0x06, 0x01, 0x00, 0x04, 0x0b, 0x08, 0x00, 0x09, 0x00, 0x00, 0x00
        /*0020*/ 	.byte	0x00, 0x00, 0x00, 0x00


//--------------------- .nv.info._ZN7cutlass13device_kernelINS_4gemm6kernel13GemmUniversalIN4cute5tupleIJiiiiEEENS1_10collective13CollectiveMmaINS1_35MainloopSm100TmaUmmaWarpSpecializedILi2ELi2ELi2ENS5_IJNS4_1CILi4EEENSA_ILi1EEESC_EEEEENS5_IJNSA_ILi256EEESF_NSA_ILi128EEEEEENS_6half_tENS5_IJlSC_lEEESI_SJ_NS4_8TiledMMAINS4_8MMA_AtomIJNS4_26SM100_MMA_F16BF16_2x1SM_SSISI_SI_fLi256ELi256ELNS4_4UMMA5MajorE0ELSO_0ELNSN_7ScaleInE0ELSP_0EEEEEENS4_6LayoutINS5_IJSC_SC_SC_EEENS5_IJNSA_ILi0EEESU_SU_EEEEENS5_IJNS4_10UnderscoreESX_SX_EEEEENS4_18SM100_TMA_2SM_LOADENS4_14ComposedLayoutINS4_7SwizzleILi3ELi4ELi3EEENS4_18smem_ptr_flag_bitsILi16EEENSS_INS5_IJNSA_ILi8EEENSA_ILi64EEEEEENS5_IJS17_SC_EEEEEEEvNS4_8identityENS4_28SM100_TMA_2SM_LOAD_MULTICASTES1B_vS1C_EENS_8epilogue10collective18CollectiveEpilogueINS1F_23Sm100TmaWarpSpecializedILi4ELi2ELi64ELb1ELb0EEEJNS5_IJSG_SF_SG_EEENS5_IJNSS_ISG_SC_EENSS_IS17_SC_EEEEESI_SJ_SI_SJ_NS1F_6fusion15FusionCallbacksIS1J_NS1O_17LinearCombinationISI_fSI_fLNS_15FloatRoundStyleE2EEES1K_S1N_JEEENS4_5SM1004TMEM4LOAD26SM100_TMEM_LOAD_32dp32b64xENS4_13SM90_TMA_LOADES1B_NS4_39AutoVectorizingCopyWithAssumedAlignmentILi128EEENS4_14SM90_TMA_STOREES1B_S20_S20_EEEvvEEEEvNT_6ParamsE --------------------------
	.section	.nv.info._ZN7cutlass13device_kernelINS_4gemm6kernel13GemmUniversalIN4cute5tupleIJiiiiEEENS1_10collective13CollectiveMmaINS1_35MainloopSm100TmaUmmaWarpSpecializedILi2ELi2ELi2ENS5_IJNS4_1CILi4EEENSA_ILi1EEESC_EEEEENS5_IJNSA_ILi256EEESF_NSA_ILi128EEEEEENS_6half_tENS5_IJlSC_lEEESI_SJ_NS4_8TiledMMAINS4_8MMA_AtomIJNS4_26SM100_MMA_F16BF16_2x1SM_SSISI_SI_fLi256ELi256ELNS4_4UMMA5MajorE0ELSO_0ELNSN_7ScaleInE0ELSP_0EEEEEENS4_6LayoutINS5_IJSC_SC_SC_EEENS5_IJNSA_ILi0EEESU_SU_EEEEENS5_IJNS4_10UnderscoreESX_SX_EEEEENS4_18SM100_TMA_2SM_LOADENS4_14ComposedLayoutINS4_7SwizzleILi3ELi4ELi3EEENS4_18smem_ptr_flag_bitsILi16EEENSS_INS5_IJNSA_ILi8EEENSA_ILi64EEEEEENS5_IJS17_SC_EEEEEEEvNS4_8identityENS4_28SM100_TMA_2SM_LOAD_MULTICASTES1B_vS1C_EENS_8epilogue10collective18CollectiveEpilogueINS1F_23Sm100TmaWarpSpecializedILi4ELi2ELi64ELb1ELb0EEEJNS5_IJSG_SF_SG_EEENS5_IJNSS_ISG_SC_EENSS_IS17_SC_EEEEESI_SJ_SI_SJ_NS1F_6fusion15FusionCallbacksIS1J_NS1O_17LinearCombinationISI_fSI_fLNS_15FloatRoundStyleE2EEES1K_S1N_JEEENS4_5SM1004TMEM4LOAD26SM100_TMEM_LOAD_32dp32b64xENS4_13SM90_TMA_LOADES1B_NS4_39AutoVectorizingCopyWithAssumedAlignmentILi128EEENS4_14SM90_TMA_STOREES1B_S20_S20_EEEvvEEEEvNT_6ParamsE,"",@"SHT_CUDA_INFO"
	.sectionflags	@""
	.align	4


	//----- nvinfo : EIATTR_CUDA_API_VERSION
	.align		4
        /*0000*/ 	.byte	0x04, 0x37
        /*0002*/ 	.short	(.L_31 - .L_30)
.L_30:
        /*0004*/ 	.word	0x00000082


	//----- nvinfo : EIATTR_KPARAM_INFO
	.align		4
.L_31:
        /*0008*/ 	.byte	0x04, 0x17
        /*000a*/ 	.short	(.L_33 - .L_32)
.L_32:
        /*000c*/ 	.word	0x00000000
        /*0010*/ 	.short	0x0000
        /*0012*/ 	.short	0x0000
        /*0014*/ 	.byte	0x00, 0xf0, 0x01, 0x20


	//----- nvinfo : EIATTR_AT_ENTRY_FRAGMENTS
	.align		4
.L_33:
        /*0018*/ 	.byte	0x04, 0x4f
        /*001a*/ 	.short	(.L_35 - .L_34)


	//   ....[0]....
.L_34:
        /*001c*/ 	.word	0x00000007


	//----- nvinfo : EIATTR_RESERVED_SMEM_USED
	.align		4
.L_35:
        /*0020*/ 	.byte	0x01, 0x41
	.zero		2


	//----- nvinfo : EIATTR_SPARSE_MMA_MASK
	.align		4
        /*0024*/ 	.byte	0x03, 0x50
        /*0026*/ 	.short	0x0000


	//----- nvinfo : EIATTR_TCGEN05_2CTA_USED
	.align		4
        /*0028*/ 	.byte	0x01, 0x52
	.zero		2


	//----- nvinfo : EIATTR_MAXREG_COUNT
	.align		4
        /*002c*/ 	.byte	0x03, 0x1b
        /*002e*/ 	.short	0x00ff


	//----- nvinfo : EIATTR_NUM_BARRIERS
	.align		4
        /*0030*/ 	.byte	0x02, 0x4c
        /*0032*/ 	.byte	0x07
	.zero		1


	//----- nvinfo : EIATTR_EXTERNS
	.align		4
        /*0034*/ 	.byte	0x04, 0x0f
        /*0036*/ 	.short	(.L_37 - .L_36)


	//   ....[0]....
	.align		4
.L_36:
        /*0038*/ 	.word	index@(__assertfail)


	//----- nvinfo : EIATTR_MERCURY_ISA_VERSION
	.align		4
.L_37:
        /*003c*/ 	.byte	0x03, 0x5f
        /*003e*/ 	.short	0x0101


	//----- nvinfo : EIATTR_INT_WARP_WIDE_INSTR_OFFSETS
	.align		4
        /*0040*/ 	.byte	0x04, 0x31
        /*0042*/ 	.short	(.L_39 - .L_38)


	//   ....[0]....
.L_38:
        /*0044*/ 	.word	0x00000cf0


	//   ....[1]....
        /*0048*/ 	.word	0x00000d90


	//   ....[2]....
        /*004c*/ 	.word	0x00004340


	//   ....[3]....
        /*0050*/ 	.word	0x00004360


	//   ....[4]....
        /*0054*/ 	.word	0x00004390


	//   ....[5]....
        /*0058*/ 	.word	0x00004f50


	//   ....[6]....
        /*005c*/ 	.word	0x00004fb0


	//   ....[7]....
        /*0060*/ 	.word	0x000050a0


	//   ....[8]....
        /*0064*/ 	.word	0x00005120


	//   ....[9]....
        /*0068*/ 	.word	0x00005220


	//   ....[10]....
        /*006c*/ 	.word	0x000052b0


	//   ....[11]....
        /*0070*/ 	.word	0x000053b0


	//   ....[12]....
        /*0074*/ 	.word	0x00005460


	//----- nvinfo : EIATTR_COOP_GROUP_MASK_REGIDS
	.align		4
.L_39:
        /*0078*/ 	.byte	0x04, 0x29
        /*007a*/ 	.short	(.L_41 - .L_40)


	//   ....[0]....
.L_40:
        /*007c*/ 	.word	0xffffffff


	//   ....[1]....
        /*0080*/ 	.word	0xffffffff


	//   ....[2]....
        /*0084*/ 	.word	0xffffffff


	//   ....[3]....
        /*0088*/ 	.word	0xffffffff


	//   ....[4]....
        /*008c*/ 	.word	0xffffffff


	//   ....[5]....
        /*0090*/ 	.word	0xffffffff


	//   ....[6]....
        /*0094*/ 	.word	0xffffffff


	//   ....[7]....
        /*0098*/ 	.word	0xffffffff


	//   ....[8]....
        /*009c*/ 	.word	0xffffffff


	//   ....[9]....
        /*00a0*/ 	.word	0xffffffff


	//   ....[10]....
        /*00a4*/ 	.word	0xffffffff


	//   ....[11]....
        /*00a8*/ 	.word	0xffffffff


	//   ....[12]....
        /*00ac*/ 	.word	0xffffffff


	//   ....[13]....
        /*00b0*/ 	.word	0xffffffff


	//----- nvinfo : EIATTR_COOP_GROUP_INSTR_OFFSETS
	.align		4
.L_41:
        /*00b4*/ 	.byte	0x04, 0x28
        /*00b6*/ 	.short	(.L_43 - .L_42)


	//   ....[0]....
.L_42:
        /*00b8*/ 	.word	0x000000b0


	//   ....[1]....
        /*00bc*/ 	.word	0x00000520


	//   ....[2]....
        /*00c0*/ 	.word	0x000006a0


	//   ....[3]....
        /*00c4*/ 	.word	0x00000830


	//   ....[4]....
        /*00c8*/ 	.word	0x00000920


	//   ....[5]....
        /*00cc*/ 	.word	0x00000a80


	//   ....[6]....
        /*00d0*/ 	.word	0x00000bd0


	//   ....[7]....
        /*00d4*/ 	.word	0x00000e10


	//   ....[8]....
        /*00d8*/ 	.word	0x000022f0


	//   ....[9]....
        /*00dc*/ 	.word	0x00003080


	//   ....[10]....
        /*00e0*/ 	.word	0x00003550


	//   ....[11]....
        /*00e4*/ 	.word	0x00003580


	//   ....[12]....
        /*00e8*/ 	.word	0x00004240


	//   ....[13]....
        /*00ec*/ 	.word	0x00004450


	//----- nvinfo : EIATTR_VRC_CTA_INIT_COUNT
	.align		4
.L_43:
        /*00f0*/ 	.byte	0x02, 0x4a
        /*00f2*/ 	.byte	0x80
	.zero		1


	//----- nvinfo : EIATTR_SYSCALL_OFFSETS
	.align		4
        /*00f4*/ 	.byte	0x04, 0x46
        /*00f6*/ 	.short	(.L_45 - .L_44)


	//   ....[0]....
.L_44:
        /*00f8*/ 	.word	0x000060f0


	//   ....[1]....
        /*00fc*/ 	.word	0x000061e0


	//   ....[2]....
        /*0100*/ 	.word	0x00006bb0


	//   ....[3]....
        /*0104*/ 	.word	0x00008070


	//   ....[4]....
        /*0108*/ 	.word	0x000094a0


	//   ....[5]....
        /*010c*/ 	.word	0x0000a8c0


	//----- nvinfo : EIATTR_MBARRIER_INSTR_OFFSETS
	.align		4
.L_45:
        /*0110*/ 	.byte	0x04, 0x39
        /*0112*/ 	.short	(.L_47 - .L_46)


	//   ....[0]....
.L_46:
        /*0114*/ 	.word	0x00000650
        /*0118*/ 	.word	0x000000ff
        /*011c*/ 	.word	0x00000000
        /*0120*/ 	.short	0x0100
        /*0122*/ 	.byte	0x04
	.zero		1


	//   ....[1]....
        /*0124*/ 	.word	0x00000660
        /*0128*/ 	.word	0x000000ff
        /*012c*/ 	.word	0x00000010
        /*0130*/ 	.short	0x0100
        /*0132*/ 	.byte	0x04
	.zero		1


	//   ....[2]....
        /*0134*/ 	.word	0x00000670
        /*0138*/ 	.word	0x000000ff
        /*013c*/ 	.word	0x00000008
        /*0140*/ 	.short	0x0100
        /*0142*/ 	.byte	0x04
	.zero		1


	//   ....[3]....
        /*0144*/ 	.word	0x00000680
        /*0148*/ 	.word	0x000000ff
        /*014c*/ 	.word	0x00000018
        /*0150*/ 	.short	0x0100
        /*0152*/ 	.byte	0x04
	.zero		1


	//   ....[4]....
        /*0154*/ 	.word	0x000007a0
        /*0158*/ 	.word	0x000000ff
        /*015c*/ 	.word	0x00000020
        /*0160*/ 	.short	0x0100
        /*0162*/ 	.byte	0x04
	.zero		1


	//   ....[5]....
        /*0164*/ 	.word	0x000007b0
        /*0168*/ 	.word	0x000000ff
        /*016c*/ 	.word	0x00000040
        /*0170*/ 	.short	0x0100
        /*0172*/ 	.byte	0x04
	.zero		1


	//   ....[6]....
        /*0174*/ 	.word	0x000007c0
        /*0178*/ 	.word	0x000000ff
        /*017c*/ 	.word	0x00000028
        /*0180*/ 	.short	0x0100
        /*0182*/ 	.byte	0x04
	.zero		1


	//   ....[7]....
        /*0184*/ 	.word	0x000007d0
        /*0188*/ 	.word	0x000000ff
        /*018c*/ 	.word	0x00000048
        /*0190*/ 	.short	0x0100
        /*0192*/ 	.byte	0x04
	.zero		1


	//   ....[8]....
        /*0194*/ 	.word	0x000007e0
        /*0198*/ 	.word	0x000000ff
        /*019c*/ 	.word	0x00000030
        /*01a0*/ 	.short	0x0100
        /*01a2*/ 	.byte	0x04
	.zero		1


	//   ....[9]....
        /*01a4*/ 	.word	0x000007f0
        /*01a8*/ 	.word	0x000000ff
        /*01ac*/ 	.word	0x00000050
        /*01b0*/ 	.short	0x0100
        /*01b2*/ 	.byte	0x04
	.zero		1


	//   ....[10]....
        /*01b4*/ 	.word	0x00000800
        /*01b8*/ 	.word	0x000000ff
        /*01bc*/ 	.word	0x00000038
        /*01c0*/ 	.short	0x0100
        /*01c2*/ 	.byte	0x04
	.zero		1


	//   ....[11]....
        /*01c4*/ 	.word	0x00000810
        /*01c8*/ 	.word	0x000000ff
        /*01cc*/ 	.word	0x00000058
        /*01d0*/ 	.short	0x0100
        /*01d2*/ 	.byte	0x04
	.zero		1


	//   ....[12]....
        /*01d4*/ 	.word	0x000008f0
        /*01d8*/ 	.word	0x000000ff
        /*01dc*/ 	.word	0x00000060
        /*01e0*/ 	.short	0x0100
        /*01e2*/ 	.byte	0x06
	.zero		1


	//   ....[13]....
        /*01e4*/ 	.word	0x00000900
        /*01e8*/ 	.word	0x000000ff
        /*01ec*/ 	.word	0x00000068
        /*01f0*/ 	.short	0x0100
        /*01f2*/ 	.byte	0x06
	.zero		1


	//   ....[14]....
        /*01f4*/ 	.word	0x00000a30
        /*01f8*/ 	.word	0x000000ff
        /*01fc*/ 	.word	0x00000070
        /*0200*/ 	.short	0x0100
        /*0202*/ 	.byte	0x06
	.zero		1


	//   ....[15]....
        /*0204*/ 	.word	0x00000a40
        /*0208*/ 	.word	0x000000ff
        /*020c*/ 	.word	0x00000080
        /*0210*/ 	.short	0x0100
        /*0212*/ 	.byte	0x06
	.zero		1


	//   ....[16]....
        /*0214*/ 	.word	0x00000a50
        /*0218*/ 	.word	0x000000ff
        /*021c*/ 	.word	0x00000078
        /*0220*/ 	.short	0x0100
        /*0222*/ 	.byte	0x06
	.zero		1


	//   ....[17]....
        /*0224*/ 	.word	0x00000a60
        /*0228*/ 	.word	0x000000ff
        /*022c*/ 	.word	0x00000088
        /*0230*/ 	.short	0x0100
        /*0232*/ 	.byte	0x06
	.zero		1


	//   ....[18]....
        /*0234*/ 	.word	0x00000b80
        /*0238*/ 	.word	0x000000ff
        /*023c*/ 	.word	0x00000090
        /*0240*/ 	.short	0x0100
        /*0242*/ 	.byte	0x04
	.zero		1


	//   ....[19]....
        /*0244*/ 	.word	0x00000b90
        /*0248*/ 	.word	0x000000ff
        /*024c*/ 	.word	0x000000a0
        /*0250*/ 	.short	0x0100
        /*0252*/ 	.byte	0x04
	.zero		1


	//   ....[20]....
        /*0254*/ 	.word	0x00000ba0
        /*0258*/ 	.word	0x000000ff
        /*025c*/ 	.word	0x00000098
        /*0260*/ 	.short	0x0100
        /*0262*/ 	.byte	0x04
	.zero		1


	//   ....[21]....
        /*0264*/ 	.word	0x00000bb0
        /*0268*/ 	.word	0x000000ff
        /*026c*/ 	.word	0x000000a8
        /*0270*/ 	.short	0x0100
        /*0272*/ 	.byte	0x04
	.zero		1


	//   ....[22]....
        /*0274*/ 	.word	0x00000ca0
        /*0278*/ 	.word	0x000000ff
        /*027c*/ 	.word	0x000000b0
        /*0280*/ 	.short	0x0100
        /*0282*/ 	.byte	0x04
	.zero		1


	//   ....[23]....
        /*0284*/ 	.word	0x00000cb0
        /*0288*/ 	.word	0x000000ff
        /*028c*/ 	.word	0x000000c0
        /*0290*/ 	.short	0x0100
        /*0292*/ 	.byte	0x04
	.zero		1


	//   ....[24]....
        /*0294*/ 	.word	0x00000cc0
        /*0298*/ 	.word	0x000000ff
        /*029c*/ 	.word	0x000000b8
        /*02a0*/ 	.short	0x0100
        /*02a2*/ 	.byte	0x04
	.zero		1


	//   ....[25]....
        /*02a4*/ 	.word	0x00000cd0
        /*02a8*/ 	.word	0x000000ff
        /*02ac*/ 	.word	0x000000c8
        /*02b0*/ 	.short	0x0100
        /*02b2*/ 	.byte	0x04
	.zero		1


	//   ....[26]....
        /*02b4*/ 	.word	0x00000dd0
        /*02b8*/ 	.word	0x000000ff
        /*02bc*/ 	.word	0x000000d0
        /*02c0*/ 	.short	0x0100
        /*02c2*/ 	.byte	0x06
	.zero		1


	//   ....[27]....
        /*02c4*/ 	.word	0x00001950
        /*02c8*/ 	.word	0x00000003
        /*02cc*/ 	.word	0x000000c0
        /*02d0*/ 	.short	0x010a
        /*02d2*/ 	.byte	0xff
	.zero		1


	//   ....[28]....
        /*02d4*/ 	.word	0x00001980
        /*02d8*/ 	.word	0x00000003
        /*02dc*/ 	.word	0x000000b0
        /*02e0*/ 	.short	0x0101
        /*02e2*/ 	.byte	0xff
	.zero		1


	//   ....[29]....
        /*02e4*/ 	.word	0x00001a40
        /*02e8*/ 	.word	0x000000ff
        /*02ec*/ 	.word	0x00000010
        /*02f0*/ 	.short	0x010a
        /*02f2*/ 	.byte	0x04
	.zero		1


	//   ....[30]....
        /*02f4*/ 	.word	0x00001b00
        /*02f8*/ 	.word	0x000000ff
        /*02fc*/ 	.word	0x00000010
        /*0300*/ 	.short	0x010a
        /*0302*/ 	.byte	0x21
	.zero		1


	//   ....[31]....
        /*0304*/ 	.word	0x00001cb0
        /*0308*/ 	.word	0x000000ff
        /*030c*/ 	.word	0x00000010
        /*0310*/ 	.short	0x010a
        /*0312*/ 	.byte	0x05
	.zero		1


	//   ....[32]....
        /*0314*/ 	.word	0x00001e90
        /*0318*/ 	.word	0x000000ff
        /*031c*/ 	.word	0x00000068
        /*0320*/ 	.short	0x0101
        /*0322*/ 	.byte	0x0e
	.zero		1


	//   ....[33]....
        /*0324*/ 	.word	0x00001eb0
        /*0328*/ 	.word	0x000000ff
        /*032c*/ 	.word	0x00000010
        /*0330*/ 	.short	0x010a
        /*0332*/ 	.byte	0x04
	.zero		1


	//   ....[34]....
        /*0334*/ 	.word	0x00001f30
        /*0338*/ 	.word	0x000000ff
        /*033c*/ 	.word	0x00000010
        /*0340*/ 	.short	0x010a
        /*0342*/ 	.byte	0x07
	.zero		1


	//   ....[35]....
        /*0344*/ 	.word	0x00002070
        /*0348*/ 	.word	0x000000ff
        /*034c*/ 	.word	0x00000010
        /*0350*/ 	.short	0x010a
        /*0352*/ 	.byte	0x04
	.zero		1


	//   ....[36]....
        /*0354*/ 	.word	0x00002320
        /*0358*/ 	.word	0x00000003
        /*035c*/ 	.word	0x00000070
        /*0360*/ 	.short	0x010a
        /*0362*/ 	.byte	0xff
	.zero		1


	//   ....[37]....
        /*0364*/ 	.word	0x00002470
        /*0368*/ 	.word	0x00000000
        /*036c*/ 	.word	0x00000000
        /*0370*/ 	.short	0x0101
        /*0372*/ 	.byte	0xff
	.zero		1


	//   ....[38]....
        /*0374*/ 	.word	0x00002a20
        /*0378*/ 	.word	0x000000ff
        /*037c*/ 	.word	0x00000000
        /*0380*/ 	.short	0x010a
        /*0382*/ 	.byte	0x04
	.zero		1


	//   ....[39]....
        /*0384*/ 	.word	0x00002ac0
        /*0388*/ 	.word	0x00000000
        /*038c*/ 	.word	0x00000000
        /*0390*/ 	.short	0x010a
        /*0392*/ 	.byte	0xff
	.zero		1


	//   ....[40]....
        /*0394*/ 	.word	0x00002be0
        /*0398*/ 	.word	0x00000002
        /*039c*/ 	.word	0x000000b0
        /*03a0*/ 	.short	0x010a
        /*03a2*/ 	.byte	0xff
	.zero		1


	//   ....[41]....
        /*03a4*/ 	.word	0x00002c40
        /*03a8*/ 	.word	0x00000004
        /*03ac*/ 	.word	0x00000000
        /*03b0*/ 	.short	0x0101
        /*03b2*/ 	.byte	0xff
	.zero		1


	//   ....[42]....
        /*03b4*/ 	.word	0x00002c60
        /*03b8*/ 	.word	0x000000ff
        /*03bc*/ 	.word	0x00000080
        /*03c0*/ 	.short	0x010a
        /*03c2*/ 	.byte	0x04
	.zero		1


	//   ....[43]....
        /*03c4*/ 	.word	0x00002d80
        /*03c8*/ 	.word	0x00000002
        /*03cc*/ 	.word	0x00000070
        /*03d0*/ 	.short	0x010a
        /*03d2*/ 	.byte	0xff
	.zero		1


	//   ....[44]....
        /*03d4*/ 	.word	0x00002e90
        /*03d8*/ 	.word	0x00000002
        /*03dc*/ 	.word	0x00000000
        /*03e0*/ 	.short	0x0101
        /*03e2*/ 	.byte	0xff
	.zero		1


	//   ....[45]....
        /*03e4*/ 	.word	0x00002f20
        /*03e8*/ 	.word	0x000000ff
        /*03ec*/ 	.word	0x00000080
        /*03f0*/ 	.short	0x0106
        /*03f2*/ 	.byte	0x04
	.zero		1


	//   ....[46]....
        /*03f4*/ 	.word	0x00002f40
        /*03f8*/ 	.word	0x000000ff
        /*03fc*/ 	.word	0x00000080
        /*0400*/ 	.short	0x010a
        /*0402*/ 	.byte	0x04
	.zero		1


	//   ....[47]....
        /*0404*/ 	.word	0x00002fd0
        /*0408*/ 	.word	0x000000ff
        /*040c*/ 	.word	0x00000080
        /*0410*/ 	.short	0x0106
        /*0412*/ 	.byte	0x07
	.zero		1


	//   ....[48]....
        /*0414*/ 	.word	0x00003010
        /*0418*/ 	.word	0x00000000
        /*041c*/ 	.word	0x00000080
        /*0420*/ 	.short	0x010a
        /*0422*/ 	.byte	0xff
	.zero		1


	//   ....[49]....
        /*0424*/ 	.word	0x00003250
        /*0428*/ 	.word	0x000000ff
        /*042c*/ 	.word	0x00000008
        /*0430*/ 	.short	0x010a
        /*0432*/ 	.byte	0x05
	.zero		1


	//   ....[50]....
        /*0434*/ 	.word	0x00003270
        /*0438*/ 	.word	0x000000ff
        /*043c*/ 	.word	0x00000008
        /*0440*/ 	.short	0x010a
        /*0442*/ 	.byte	0x05
	.zero		1


	//   ....[51]....
        /*0444*/ 	.word	0x00003400
        /*0448*/ 	.word	0x000000ff
        /*044c*/ 	.word	0x00000008
        /*0450*/ 	.short	0x010a
        /*0452*/ 	.byte	0x05
	.zero		1


	//   ....[52]....
        /*0454*/ 	.word	0x00003420
        /*0458*/ 	.word	0x000000ff
        /*045c*/ 	.word	0x00000008
        /*0460*/ 	.short	0x010a
        /*0462*/ 	.byte	0x05
	.zero		1


	//   ....[53]....
        /*0464*/ 	.word	0x000034e0
        /*0468*/ 	.word	0x000000ff
        /*046c*/ 	.word	0x00000000
        /*0470*/ 	.short	0x0101
        /*0472*/ 	.byte	0x04
	.zero		1


	//   ....[54]....
        /*0474*/ 	.word	0x000038a0
        /*0478*/ 	.word	0x00000000
        /*047c*/ 	.word	0x00000070
        /*0480*/ 	.short	0x010a
        /*0482*/ 	.byte	0xff
	.zero		1


	//   ....[55]....
        /*0484*/ 	.word	0x00003960
        /*0488*/ 	.word	0x00000000
        /*048c*/ 	.word	0x00000000
        /*0490*/ 	.short	0x0101
        /*0492*/ 	.byte	0xff
	.zero		1


	//   ....[56]....
        /*0494*/ 	.word	0x00003a20
        /*0498*/ 	.word	0x000000ff
        /*049c*/ 	.word	0x00000000
        /*04a0*/ 	.short	0x010a
        /*04a2*/ 	.byte	0x04
	.zero		1


	//   ....[57]....
        /*04a4*/ 	.word	0x00003a30
        /*04a8*/ 	.word	0x000000ff
        /*04ac*/ 	.word	0x000000a0
        /*04b0*/ 	.short	0x010a
        /*04b2*/ 	.byte	0x2e
	.zero		1


	//   ....[58]....
        /*04b4*/ 	.word	0x00003ae0
        /*04b8*/ 	.word	0x000000ff
        /*04bc*/ 	.word	0x00000000
        /*04c0*/ 	.short	0x010a
        /*04c2*/ 	.byte	0x07
	.zero		1


	//   ....[59]....
        /*04c4*/ 	.word	0x00003c10
        /*04c8*/ 	.word	0x000000ff
        /*04cc*/ 	.word	0x00000000
        /*04d0*/ 	.short	0x010a
        /*04d2*/ 	.byte	0x04
	.zero		1


	//   ....[60]....
        /*04d4*/ 	.word	0x00004050
        /*04d8*/ 	.word	0x000000ff
        /*04dc*/ 	.word	0x00000000
        /*04e0*/ 	.short	0x010a
        /*04e2*/ 	.byte	0x04
	.zero		1


	//   ....[61]....
        /*04e4*/ 	.word	0x000040f0
        /*04e8*/ 	.word	0x00000000
        /*04ec*/ 	.word	0x00000000
        /*04f0*/ 	.short	0x010a
        /*04f2*/ 	.byte	0xff
	.zero		1


	//   ....[62]....
        /*04f4*/ 	.word	0x00004130
        /*04f8*/ 	.word	0x00000000
        /*04fc*/ 	.word	0x00000000
        /*0500*/ 	.short	0x010a
        /*0502*/ 	.byte	0xff
	.zero		1


	//   ....[63]....
        /*0504*/ 	.word	0x000041a0
        /*0508*/ 	.word	0x000000ff
        /*050c*/ 	.word	0x00000000
        /*0510*/ 	.short	0x0101
        /*0512*/ 	.byte	0x04
	.zero		1


	//   ....[64]....
        /*0514*/ 	.word	0x000041e0
        /*0518*/ 	.word	0x000000ff
        /*051c*/ 	.word	0x000000d0
        /*0520*/ 	.short	0x010a
        /*0522*/ 	.byte	0x29
	.zero		1


	//   ....[65]....
        /*0524*/ 	.word	0x00004230
        /*0528*/ 	.word	0x000000ff
        /*052c*/ 	.word	0x00000000
        /*0530*/ 	.short	0x0101
        /*0532*/ 	.byte	0x04
	.zero		1


	//   ....[66]....
        /*0534*/ 	.word	0x00004710
        /*0538*/ 	.word	0x00000008
        /*053c*/ 	.word	0x00000070
        /*0540*/ 	.short	0x010a
        /*0542*/ 	.byte	0xff
	.zero		1


	//   ....[67]....
        /*0544*/ 	.word	0x00004880
        /*0548*/ 	.word	0x00000000
        /*054c*/ 	.word	0x00000000
        /*0550*/ 	.short	0x0101
        /*0552*/ 	.byte	0xff
	.zero		1


	//   ....[68]....
        /*0554*/ 	.word	0x00004d60
        /*0558*/ 	.word	0x000000ff
        /*055c*/ 	.word	0x00000068
        /*0560*/ 	.short	0x010a
        /*0562*/ 	.byte	0x15
	.zero		1


	//   ....[69]....
        /*0564*/ 	.word	0x00004ef0
        /*0568*/ 	.word	0x000000ff
        /*056c*/ 	.word	0x00000040
        /*0570*/ 	.short	0x010a
        /*0572*/ 	.byte	0x15
	.zero		1


	//   ....[70]....
        /*0574*/ 	.word	0x00005040
        /*0578*/ 	.word	0x000000ff
        /*057c*/ 	.word	0x00000020
        /*0580*/ 	.short	0x010b
        /*0582*/ 	.byte	0x15
	.zero		1


	//   ....[71]....
        /*0584*/ 	.word	0x00005060
        /*0588*/ 	.word	0x000000ff
        /*058c*/ 	.word	0x00000000
        /*0590*/ 	.short	0x0101
        /*0592*/ 	.byte	0x04
	.zero		1


	//   ....[72]....
        /*0594*/ 	.word	0x00005070
        /*0598*/ 	.word	0x000000ff
        /*059c*/ 	.word	0x00000048
        /*05a0*/ 	.short	0x010a
        /*05a2*/ 	.byte	0x15
	.zero		1


	//   ....[73]....
        /*05a4*/ 	.word	0x000051c0
        /*05a8*/ 	.word	0x000000ff
        /*05ac*/ 	.word	0x00000028
        /*05b0*/ 	.short	0x010b
        /*05b2*/ 	.byte	0x15
	.zero		1


	//   ....[74]....
        /*05b4*/ 	.word	0x000051e0
        /*05b8*/ 	.word	0x000000ff
        /*05bc*/ 	.word	0x00000000
        /*05c0*/ 	.short	0x0101
        /*05c2*/ 	.byte	0x04
	.zero		1


	//   ....[75]....
        /*05c4*/ 	.word	0x000051f0
        /*05c8*/ 	.word	0x000000ff
        /*05cc*/ 	.word	0x00000050
        /*05d0*/ 	.short	0x010a
        /*05d2*/ 	.byte	0x15
	.zero		1


	//   ....[76]....
        /*05d4*/ 	.word	0x00005350
        /*05d8*/ 	.word	0x000000ff
        /*05dc*/ 	.word	0x00000030
        /*05e0*/ 	.short	0x010b
        /*05e2*/ 	.byte	0x15
	.zero		1


	//   ....[77]....
        /*05e4*/ 	.word	0x00005370
        /*05e8*/ 	.word	0x000000ff
        /*05ec*/ 	.word	0x00000000
        /*05f0*/ 	.short	0x0101
        /*05f2*/ 	.byte	0x04
	.zero		1


	//   ....[78]....
        /*05f4*/ 	.word	0x00005380
        /*05f8*/ 	.word	0x000000ff
        /*05fc*/ 	.word	0x00000058
        /*0600*/ 	.short	0x010a
        /*0602*/ 	.byte	0x15
	.zero		1


	//   ....[79]....
        /*0604*/ 	.word	0x00005570
        /*0608*/ 	.word	0x000000ff
        /*060c*/ 	.word	0x00000038
        /*0610*/ 	.short	0x010b
        /*0612*/ 	.byte	0x15
	.zero		1


	//   ....[80]....
        /*0614*/ 	.word	0x00005580
        /*0618*/ 	.word	0x000000ff
        /*061c*/ 	.word	0x00000000
        /*0620*/ 	.short	0x0101
        /*0622*/ 	.byte	0x27
	.zero		1


	//   ....[81]....
        /*0624*/ 	.word	0x000055b0
        /*0628*/ 	.word	0x000000ff
        /*062c*/ 	.word	0x00000040
        /*0630*/ 	.short	0x010a
        /*0632*/ 	.byte	0x15
	.zero		1


	//   ....[82]....
        /*0634*/ 	.word	0x000055d0
        /*0638*/ 	.word	0x000000ff
        /*063c*/ 	.word	0x00000048
        /*0640*/ 	.short	0x010a
        /*0642*/ 	.byte	0x15
	.zero		1


	//   ....[83]....
        /*0644*/ 	.word	0x000055f0
        /*0648*/ 	.word	0x000000ff
        /*064c*/ 	.word	0x00000050
        /*0650*/ 	.short	0x010a
        /*0652*/ 	.byte	0x15
	.zero		1


	//   ....[84]....
        /*0654*/ 	.word	0x00005630
        /*0658*/ 	.word	0x00000000
        /*065c*/ 	.word	0x00000058
        /*0660*/ 	.short	0x010a
        /*0662*/ 	.byte	0xff
	.zero		1


	//   ....[85]....
        /*0664*/ 	.word	0x00005980
        /*0668*/ 	.word	0x00000003
        /*066c*/ 	.word	0x00000070
        /*0670*/ 	.short	0x010a
        /*0672*/ 	.byte	0xff
	.zero		1


	//   ....[86]....
        /*0674*/ 	.word	0x00005b00
        /*0678*/ 	.word	0x00000000
        /*067c*/ 	.word	0x00000000
        /*0680*/ 	.short	0x0101
        /*0682*/ 	.byte	0xff
	.zero		1


	//   ....[87]....
        /*0684*/ 	.word	0x000066d0
        /*0688*/ 	.word	0x000000ff
        /*068c*/ 	.word	0x00000020
        /*0690*/ 	.short	0x010a
        /*0692*/ 	.byte	0x2c
	.zero		1


	//   ....[88]....
        /*0694*/ 	.word	0x00006790
        /*0698*/ 	.word	0x000000a6
        /*069c*/ 	.word	0x00000090
        /*06a0*/ 	.short	0x010a
        /*06a2*/ 	.byte	0xff
	.zero		1


	//   ....[89]....
        /*06a4*/ 	.word	0x000068c0
        /*06a8*/ 	.word	0x000000ff
        /*06ac*/ 	.word	0x00000020
        /*06b0*/ 	.short	0x010a
        /*06b2*/ 	.byte	0x2c
	.zero		1


	//   ....[90]....
        /*06b4*/ 	.word	0x00006a90
        /*06b8*/ 	.word	0x000000a6
        /*06bc*/ 	.word	0x00000090
        /*06c0*/ 	.short	0x010a
        /*06c2*/ 	.byte	0xff
	.zero		1


	//   ....[91]....
        /*06c4*/ 	.word	0x00007d10
        /*06c8*/ 	.word	0x00000000
        /*06cc*/ 	.word	0x00000000
        /*06d0*/ 	.short	0x0101
        /*06d2*/ 	.byte	0xff
	.zero		1


	//   ....[92]....
        /*06d4*/ 	.word	0x00007d20
        /*06d8*/ 	.word	0x00000003
        /*06dc*/ 	.word	0x00000020
        /*06e0*/ 	.short	0x010a
        /*06e2*/ 	.byte	0xff
	.zero		1


	//   ....[93]....
        /*06e4*/ 	.word	0x00007e00
        /*06e8*/ 	.word	0x00000003
        /*06ec*/ 	.word	0x00000020
        /*06f0*/ 	.short	0x010a
        /*06f2*/ 	.byte	0xff
	.zero		1


	//   ....[94]....
        /*06f4*/ 	.word	0x00009140
        /*06f8*/ 	.word	0x0000004d
        /*06fc*/ 	.word	0x00000000
        /*0700*/ 	.short	0x0101
        /*0702*/ 	.byte	0xff
	.zero		1


	//   ....[95]....
        /*0704*/ 	.word	0x00009160
        /*0708*/ 	.word	0x00000000
        /*070c*/ 	.word	0x00000020
        /*0710*/ 	.short	0x010a
        /*0712*/ 	.byte	0xff
	.zero		1


	//   ....[96]....
        /*0714*/ 	.word	0x00009230
        /*0718*/ 	.word	0x00000000
        /*071c*/ 	.word	0x00000020
        /*0720*/ 	.short	0x010a
        /*0722*/ 	.byte	0xff
	.zero		1


	//   ....[97]....
        /*0724*/ 	.word	0x0000a570
        /*0728*/ 	.word	0x0000004a
        /*072c*/ 	.word	0x00000000
        /*0730*/ 	.short	0x0101
        /*0732*/ 	.byte	0xff
	.zero		1


	//   ....[98]....
        /*0734*/ 	.word	0x0000a590
        /*0738*/ 	.word	0x00000003
        /*073c*/ 	.word	0x00000020
        /*0740*/ 	.short	0x010a
        /*0742*/ 	.byte	0xff
	.zero		1


	//   ....[99]....
        /*0744*/ 	.word	0x0000a660
        /*0748*/ 	.word	0x00000003
        /*074c*/ 	.word	0x00000020
        /*0750*/ 	.short	0x010a
        /*0752*/ 	.byte	0xff
	.zero		1


	//   ....[100]....
        /*0754*/ 	.word	0x0000a9b0
        /*0758*/ 	.word	0x000000a6
        /*075c*/ 	.word	0x00000000
        /*0760*/ 	.short	0x0101
        /*0762*/ 	.byte	0xff
	.zero		1


	//   ....[101]....
        /*0764*/ 	.word	0x0000b9e0
        /*0768*/ 	.word	0x00000000
        /*076c*/ 	.word	0x00000000
        /*0770*/ 	.short	0x0101
        /*0772*/ 	.byte	0xff
	.zero		1


	//   ....[102]....
        /*0774*/ 	.word	0x0000bc70
        /*0778*/ 	.word	0x000000ff
        /*077c*/ 	.word	0x00000000
        /*0780*/ 	.short	0x0101
        /*0782*/ 	.byte	0x04
	.zero		1


	//   ....[103]....
        /*0784*/ 	.word	0x0000bc90
        /*0788*/ 	.word	0x00000003
        /*078c*/ 	.word	0x000000c0
        /*0790*/ 	.short	0x010a
        /*0792*/ 	.byte	0xff
	.zero		1


	//   ....[104]....
        /*0794*/ 	.word	0x0000bcf0
        /*0798*/ 	.word	0x00000000
        /*079c*/ 	.word	0x00000010
        /*07a0*/ 	.short	0x010a
        /*07a2*/ 	.byte	0xff
	.zero		1


	//   ....[105]....
        /*07a4*/ 	.word	0x0000bd50
        /*07a8*/ 	.word	0x00000000
        /*07ac*/ 	.word	0x00000010
        /*07b0*/ 	.short	0x010a
        /*07b2*/ 	.byte	0xff
	.zero		1


	//   ....[106]....
        /*07b4*/ 	.word	0x0000bda0
        /*07b8*/ 	.word	0x00000003
        /*07bc*/ 	.word	0x00000070
        /*07c0*/ 	.short	0x010a
        /*07c2*/ 	.byte	0xff
	.zero		1


	//   ....[107]....
        /*07c4*/ 	.word	0x0000be00
        /*07c8*/ 	.word	0x00000000
        /*07cc*/ 	.word	0x00000000
        /*07d0*/ 	.short	0x010a
        /*07d2*/ 	.byte	0xff
	.zero		1


	//   ....[108]....
        /*07d4*/ 	.word	0x0000be50
        /*07d8*/ 	.word	0x00000002
        /*07dc*/ 	.word	0x000000b0
        /*07e0*/ 	.short	0x010a
        /*07e2*/ 	.byte	0xff
	.zero		1


	//   ....[109]....
        /*07e4*/ 	.word	0x0000beb0
        /*07e8*/ 	.word	0x00000002
        /*07ec*/ 	.word	0x00000080
        /*07f0*/ 	.short	0x010a
        /*07f2*/ 	.byte	0xff
	.zero		1


	//   ....[110]....
        /*07f4*/ 	.word	0x0000bf00
        /*07f8*/ 	.word	0x00000002
        /*07fc*/ 	.word	0x00000070
        /*0800*/ 	.short	0x010a
        /*0802*/ 	.byte	0xff
	.zero		1


	//   ....[111]....
        /*0804*/ 	.word	0x0000bf60
        /*0808*/ 	.word	0x00000000
        /*080c*/ 	.word	0x00000080
        /*0810*/ 	.short	0x010a
        /*0812*/ 	.byte	0xff
	.zero		1


	//   ....[112]....
        /*0814*/ 	.word	0x0000bfc0
        /*0818*/ 	.word	0x00000000
        /*081c*/ 	.word	0x00000008
        /*0820*/ 	.short	0x010a
        /*0822*/ 	.byte	0xff
	.zero		1


	//   ....[113]....
        /*0824*/ 	.word	0x0000c0a0
        /*0828*/ 	.word	0x00000000
        /*082c*/ 	.word	0x00000008
        /*0830*/ 	.short	0x010a
        /*0832*/ 	.byte	0xff
	.zero		1


	//   ....[114]....
        /*0834*/ 	.word	0x0000c0f0
        /*0838*/ 	.word	0x00000000
        /*083c*/ 	.word	0x00000070
        /*0840*/ 	.short	0x010a
        /*0842*/ 	.byte	0xff
	.zero		1


	//   ....[115]....
        /*0844*/ 	.word	0x0000c150
        /*0848*/ 	.word	0x00000000
        /*084c*/ 	.word	0x000000a0
        /*0850*/ 	.short	0x010a
        /*0852*/ 	.byte	0xff
	.zero		1


	//   ....[116]....
        /*0854*/ 	.word	0x0000c1b0
        /*0858*/ 	.word	0x00000000
        /*085c*/ 	.word	0x00000000
        /*0860*/ 	.short	0x010a
        /*0862*/ 	.byte	0xff
	.zero		1


	//   ....[117]....
        /*0864*/ 	.word	0x0000c210
        /*0868*/ 	.word	0x00000000
        /*086c*/ 	.word	0x00000000
        /*0870*/ 	.short	0x010a
        /*0872*/ 	.byte	0xff
	.zero		1


	//   ....[118]....
        /*0874*/ 	.word	0x0000c270
        /*0878*/ 	.word	0x00000000
        /*087c*/ 	.word	0x000000d0
        /*0880*/ 	.short	0x010a
        /*0882*/ 	.byte	0xff
	.zero		1


	//   ....[119]....
        /*0884*/ 	.word	0x0000c2c0
        /*0888*/ 	.word	0x00000008
        /*088c*/ 	.word	0x00000070
        /*0890*/ 	.short	0x010a
        /*0892*/ 	.byte	0xff
	.zero		1


	//   ....[120]....
        /*0894*/ 	.word	0x0000c320
        /*0898*/ 	.word	0x00000000
        /*089c*/ 	.word	0x00000068
        /*08a0*/ 	.short	0x010a
        /*08a2*/ 	.byte	0xff
	.zero		1


	//   ....[121]....
        /*08a4*/ 	.word	0x0000c380
        /*08a8*/ 	.word	0x00000005
        /*08ac*/ 	.word	0x00000040
        /*08b0*/ 	.short	0x010a
        /*08b2*/ 	.byte	0xff
	.zero		1


	//   ....[122]....
        /*08b4*/ 	.word	0x0000c3e0
        /*08b8*/ 	.word	0x00000005
        /*08bc*/ 	.word	0x00000048
        /*08c0*/ 	.short	0x010a
        /*08c2*/ 	.byte	0xff
	.zero		1


	//   ....[123]....
        /*08c4*/ 	.word	0x0000c440
        /*08c8*/ 	.word	0x00000005
        /*08cc*/ 	.word	0x00000050
        /*08d0*/ 	.short	0x010a
        /*08d2*/ 	.byte	0xff
	.zero		1


	//   ....[124]....
        /*08d4*/ 	.word	0x0000c4a0
        /*08d8*/ 	.word	0x00000005
        /*08dc*/ 	.word	0x00000058
        /*08e0*/ 	.short	0x010a
        /*08e2*/ 	.byte	0xff
	.zero		1


	//   ....[125]....
        /*08e4*/ 	.word	0x0000c500
        /*08e8*/ 	.word	0x00000000
        /*08ec*/ 	.word	0x00000040
        /*08f0*/ 	.short	0x010a
        /*08f2*/ 	.byte	0xff
	.zero		1


	//   ....[126]....
        /*08f4*/ 	.word	0x0000c560
        /*08f8*/ 	.word	0x00000000
        /*08fc*/ 	.word	0x00000048
        /*0900*/ 	.short	0x010a
        /*0902*/ 	.byte	0xff
	.zero		1


	//   ....[127]....
        /*0904*/ 	.word	0x0000c5c0
        /*0908*/ 	.word	0x00000000
        /*090c*/ 	.word	0x00000050
        /*0910*/ 	.short	0x010a
        /*0912*/ 	.byte	0xff
	.zero		1


	//   ....[128]....
        /*0914*/ 	.word	0x0000c610
        /*0918*/ 	.word	0x00000003
        /*091c*/ 	.word	0x00000070
        /*0920*/ 	.short	0x010a
        /*0922*/ 	.byte	0xff
	.zero		1


	//   ....[129]....
        /*0924*/ 	.word	0x0000c670
        /*0928*/ 	.word	0x00000000
        /*092c*/ 	.word	0x00000020
        /*0930*/ 	.short	0x010a
        /*0932*/ 	.byte	0xff
	.zero		1


	//   ....[130]....
        /*0934*/ 	.word	0x0000c6c0
        /*0938*/ 	.word	0x000000a6
        /*093c*/ 	.word	0x00000090
        /*0940*/ 	.short	0x010a
        /*0942*/ 	.byte	0xff
	.zero		1


	//   ....[131]....
        /*0944*/ 	.word	0x0000c710
        /*0948*/ 	.word	0x00000003
        /*094c*/ 	.word	0x00000020
        /*0950*/ 	.short	0x010a
        /*0952*/ 	.byte	0xff
	.zero		1


	//   ....[132]....
        /*0954*/ 	.word	0x0000c760
        /*0958*/ 	.word	0x00000000
        /*095c*/ 	.word	0x00000020
        /*0960*/ 	.short	0x010a
        /*0962*/ 	.byte	0xff
	.zero		1


	//   ....[133]....
        /*0964*/ 	.word	0x0000c7b0
        /*0968*/ 	.word	0x00000003
        /*096c*/ 	.word	0x00000020
        /*0970*/ 	.short	0x010a
        /*0972*/ 	.byte	0xff
	.zero		1


	//----- nvinfo : EIATTR_NUM_MBARRIERS
	.align		4
.L_47:
        /*0974*/ 	.byte	0x03, 0x38
        /*0976*/ 	.short	0x001b


	//----- nvinfo : EIATTR_EXIT_INSTR_OFFSETS
	.align		4
        /*0978*/ 	.byte	0x04, 0x1c
        /*097a*/ 	.short	(.L_49 - .L_48)


	//   ....[0]....
.L_48:
        /*097c*/ 	.word	0x00002af0


	//   ....[1]....
        /*0980*/ 	.word	0x00002fe0


	//   ....[2]....
        /*0984*/ 	.word	0x00003040


	//   ....[3]....
        /*0988*/ 	.word	0x00004460


	//   ....[4]....
        /*098c*/ 	.word	0x00005660


	//   ....[5]....
        /*0990*/ 	.word	0x000056a0


	//   ....[6]....
        /*0994*/ 	.word	0x0000bb60


	//   ....[7]....
        /*0998*/ 	.word	0x0000bbe0


	//   ....[8]....
        /*099c*/ 	.word	0x0000bc10


	//   ....[9]....
        /*09a0*/ 	.word	0x0000bc80


	//----- nvinfo : EIATTR_MAX_THREADS
	.align		4
.L_49:
        /*09a4*/ 	.byte	0x04, 0x05
        /*09a6*/ 	.short	(.L_51 - .L_50)
.L_50:
        /*09a8*/ 	.word	0x00000100
        /*09ac*/ 	.word	0x00000001
        /*09b0*/ 	.word	0x00000001


	//----- nvinfo : EIATTR_CRS_STACK_SIZE
	.align		4
.L_51:
        /*09b4*/ 	.byte	0x04, 0x1e
        /*09b6*/ 	.short	(.L_53 - .L_52)
.L_52:
        /*09b8*/ 	.word	0x00000000


	//----- nvinfo : EIATTR_CBANK_PARAM_SIZE
	.align		4
.L_53:
        /*09bc*/ 	.byte	0x03, 0x19
        /*09be*/ 	.short	0x0800


	//----- nvinfo : EIATTR_PARAM_CBANK
	.align		4
        /*09c0*/ 	.byte	0x04, 0x0a
        /*09c2*/ 	.short	(.L_55 - .L_54)
	.align		4
.L_54:
        /*09c4*/ 	.word	index@(.nv.constant0._ZN7cutlass13device_kernelINS_4gemm6kernel13GemmUniversalIN4cute5tupleIJiiiiEEENS1_10collective13CollectiveMmaINS1_35MainloopSm100TmaUmmaWarpSpecializedILi2ELi2ELi2ENS5_IJNS4_1CILi4EEENSA_ILi1EEESC_EEEEENS5_IJNSA_ILi256EEESF_NSA_ILi128EEEEEENS_6half_tENS5_IJlSC_lEEESI_SJ_NS4_8TiledMMAINS4_8MMA_AtomIJNS4_26SM100_MMA_F16BF16_2x1SM_SSISI_SI_fLi256ELi256ELNS4_4UMMA5MajorE0ELSO_0ELNSN_7ScaleInE0ELSP_0EEEEEENS4_6LayoutINS5_IJSC_SC_SC_EEENS5_IJNSA_ILi0EEESU_SU_EEEEENS5_IJNS4_10UnderscoreESX_SX_EEEEENS4_18SM100_TMA_2SM_LOADENS4_14ComposedLayoutINS4_7SwizzleILi3ELi4ELi3EEENS4_18smem_ptr_flag_bitsILi16EEENSS_INS5_IJNSA_ILi8EEENSA_ILi64EEEEEENS5_IJS17_SC_EEEEEEEvNS4_8identityENS4_28SM100_TMA_2SM_LOAD_MULTICASTES1B_vS1C_EENS_8epilogue10collective18CollectiveEpilogueINS1F_23Sm100TmaWarpSpecializedILi4ELi2ELi64ELb1ELb0EEEJNS5_IJSG_SF_SG_EEENS5_IJNSS_ISG_SC_EENSS_IS17_SC_EEEEESI_SJ_SI_SJ_NS1F_6fusion15FusionCallbacksIS1J_NS1O_17LinearCombinationISI_fSI_fLNS_15FloatRoundStyleE2EEES1K_S1N_JEEENS4_5SM1004TMEM4LOAD26SM100_TMEM_LOAD_32dp32b64xENS4_13SM90_TMA_LOADES1B_NS4_39AutoVectorizingCopyWithAssumedAlignmentILi128EEENS4_14SM90_TMA_STOREES1B_S20_S20_EEEvvEEEEvNT_6ParamsE)
        /*09c8*/ 	.short	0x0380
        /*09ca*/ 	.short	0x0800


	//----- nvinfo : EIATTR_SW_WAR
	.align		4
.L_55:
        /*09cc*/ 	.byte	0x04, 0x36
        /*09ce*/ 	.short	(.L_57 - .L_56)
.L_56:
        /*09d0*/ 	.word	0x00000008
.L_57:


//--------------------- .nv.callgraph             --------------------------
	.section	.nv.callgraph,"",@"SHT_CUDA_CALLGRAPH"
	.align	4
	.sectionentsize	8
	.align		4
        /*0000*/ 	.word	0x00000000
	.align		4
        /*0004*/ 	.word	0xffffffff
	.align		4
        /*0008*/ 	.word	index@(_ZN7cutlass13device_kernelINS_4gemm6kernel13GemmUniversalIN4cute5tupleIJiiiiEEENS1_10collective13CollectiveMmaINS1_35MainloopSm100TmaUmmaWarpSpecializedILi2ELi2ELi2ENS5_IJNS4_1CILi4EEENSA_ILi1EEESC_EEEEENS5_IJNSA_ILi256EEESF_NSA_ILi128EEEEEENS_6half_tENS5_IJlSC_lEEESI_SJ_NS4_8TiledMMAINS4_8MMA_AtomIJNS4_26SM100_MMA_F16BF16_2x1SM_SSISI_SI_fLi256ELi256ELNS4_4UMMA5MajorE0ELSO_0ELNSN_7ScaleInE0ELSP_0EEEEEENS4_6LayoutINS5_IJSC_SC_SC_EEENS5_IJNSA_ILi0EEESU_SU_EEEEENS5_IJNS4_10UnderscoreESX_SX_EEEEENS4_18SM100_TMA_2SM_LOADENS4_14ComposedLayoutINS4_7SwizzleILi3ELi4ELi3EEENS4_18smem_ptr_flag_bitsILi16EEENSS_INS5_IJNSA_ILi8EEENSA_ILi64EEEEEENS5_IJS17_SC_EEEEEEEvNS4_8identityENS4_28SM100_TMA_2SM_LOAD_MULTICASTES1B_vS1C_EENS_8epilogue10collective18CollectiveEpilogueINS1F_23Sm100TmaWarpSpecializedILi4ELi2ELi64ELb1ELb0EEEJNS5_IJSG_SF_SG_EEENS5_IJNSS_ISG_SC_EENSS_IS17_SC_EEEEESI_SJ_SI_SJ_NS1F_6fusion15FusionCallbacksIS1J_NS1O_17LinearCombinationISI_fSI_fLNS_15FloatRoundStyleE2EEES1K_S1N_JEEENS4_5SM1004TMEM4LOAD26SM100_TMEM_LOAD_32dp32b64xENS4_13SM90_TMA_LOADES1B_NS4_39AutoVectorizingCopyWithAssumedAlignmentILi128EEENS4_14SM90_TMA_STOREES1B_S20_S20_EEEvvEEEEvNT_6ParamsE)
	.align		4
        /*000c*/ 	.word	index@(__assertfail)
	.align		4
        /*0010*/ 	.word	0x00000000
	.align		4
        /*0014*/ 	.word	0xfffffffe
	.align		4
        /*0018*/ 	.word	0x00000000
	.align		4
        /*001c*/ 	.word	0xfffffffd
	.align		4
        /*0020*/ 	.word	0x00000000
	.align		4
        /*0024*/ 	.word	0xfffffffc


//--------------------- .nv.constant4             --------------------------
	.section	.nv.constant4,"a",@progbits
	.align	8
	.align		8
.nv.constant4:
        /*0000*/ 	.dword	__assertfail
	.align		8
        /*0008*/ 	.dword	__unnamed_1
	.align		8
        /*0010*/ 	.dword	__unnamed_2
	.align		8
        /*0018*/ 	.dword	_ZN40_INTERNAL_878f8479_4_k_cu_311f4896_185174cuda3std3__45__cpo5beginE
	.align		8
        /*0020*/ 	.dword	_ZN40_INTERNAL_878f8479_4_k_cu_311f4896_185174cuda3std3__45__cpo3endE
	.align		8
        /*0028*/ 	.dword	_ZN40_INTERNAL_878f8479_4_k_cu_311f4896_185174cuda3std3__45__cpo6cbeginE
	.align		8
        /*0030*/ 	.dword	_ZN40_INTERNAL_878f8479_4_k_cu_311f4896_185174cuda3std3__45__cpo4cendE
	.align		8
        /*0038*/ 	.dword	_ZN40_INTERNAL_878f8479_4_k_cu_311f4896_185174cuda3std3__442_GLOBAL__N__878f8479_4_k_cu_311f4896_185176ignoreE
	.align		8
        /*0040*/ 	.dword	_ZN40_INTERNAL_878f8479_4_k_cu_311f4896_185174cuda3std3__419piecewise_constructE
	.align		8
        /*0048*/ 	.dword	_ZN40_INTERNAL_878f8479_4_k_cu_311f4896_185174cuda3std3__48in_placeE
	.align		8
        /*0050*/ 	.dword	_ZN40_INTERNAL_878f8479_4_k_cu_311f4896_185174cuda3std6ranges3__45__cpo4swapE
	.align		8
        /*0058*/ 	.dword	_ZN40_INTERNAL_878f8479_4_k_cu_311f4896_185174cuda3std6ranges3__45__cpo9iter_moveE
	.align		8
        /*0060*/ 	.dword	_ZN40_INTERNAL_878f8479_4_k_cu_311f4896_185174cute7productE
	.align		8
        /*0068*/ 	.dword	_ZN40_INTERNAL_878f8479_4_k_cu_311f4896_185174cute1_E
	.align		8
        /*0070*/ 	.dword	$str$25
	.align		8
        /*0078*/ 	.dword	$str$26
	.align		8
        /*0080*/ 	.dword	$str$27
	.align		8
        /*0088*/ 	.dword	$str$28


//--------------------- .text._ZN7cutlass13device_kernelINS_4gemm6kernel13GemmUniversalIN4cute5tupleIJiiiiEEENS1_10collective13CollectiveMmaINS1_35MainloopSm100TmaUmmaWarpSpecializedILi2ELi2ELi2ENS5_IJNS4_1CILi4EEENSA_ILi1EEESC_EEEEENS5_IJNSA_ILi256EEESF_NSA_ILi128EEEEEENS_6half_tENS5_IJlSC_lEEESI_SJ_NS4_8TiledMMAINS4_8MMA_AtomIJNS4_26SM100_MMA_F16BF16_2x1SM_SSISI_SI_fLi256ELi256ELNS4_4UMMA5MajorE0ELSO_0ELNSN_7ScaleInE0ELSP_0EEEEEENS4_6LayoutINS5_IJSC_SC_SC_EEENS5_IJNSA_ILi0EEESU_SU_EEEEENS5_IJNS4_10UnderscoreESX_SX_EEEEENS4_18SM100_TMA_2SM_LOADENS4_14ComposedLayoutINS4_7SwizzleILi3ELi4ELi3EEENS4_18smem_ptr_flag_bitsILi16EEENSS_INS5_IJNSA_ILi8EEENSA_ILi64EEEEEENS5_IJS17_SC_EEEEEEEvNS4_8identityENS4_28SM100_TMA_2SM_LOAD_MULTICASTES1B_vS1C_EENS_8epilogue10collective18CollectiveEpilogueINS1F_23Sm100TmaWarpSpecializedILi4ELi2ELi64ELb1ELb0EEEJNS5_IJSG_SF_SG_EEENS5_IJNSS_ISG_SC_EENSS_IS17_SC_EEEEESI_SJ_SI_SJ_NS1F_6fusion15FusionCallbacksIS1J_NS1O_17LinearCombinationISI_fSI_fLNS_15FloatRoundStyleE2EEES1K_S1N_JEEENS4_5SM1004TMEM4LOAD26SM100_TMEM_LOAD_32dp32b64xENS4_13SM90_TMA_LOADES1B_NS4_39AutoVectorizingCopyWithAssumedAlignmentILi128EEENS4_14SM90_TMA_STOREES1B_S20_S20_EEEvvEEEEvNT_6ParamsE --------------------------
	.section	.text._ZN7cutlass13device_kernelINS_4gemm6kernel13GemmUniversalIN4cute5tupleIJiiiiEEENS1_10collective13CollectiveMmaINS1_35MainloopSm100TmaUmmaWarpSpecializedILi2ELi2ELi2ENS5_IJNS4_1CILi4EEENSA_ILi1EEESC_EEEEENS5_IJNSA_ILi256EEESF_NSA_ILi128EEEEEENS_6half_tENS5_IJlSC_lEEESI_SJ_NS4_8TiledMMAINS4_8MMA_AtomIJNS4_26SM100_MMA_F16BF16_2x1SM_SSISI_SI_fLi256ELi256ELNS4_4UMMA5MajorE0ELSO_0ELNSN_7ScaleInE0ELSP_0EEEEEENS4_6LayoutINS5_IJSC_SC_SC_EEENS5_IJNSA_ILi0EEESU_SU_EEEEENS5_IJNS4_10UnderscoreESX_SX_EEEEENS4_18SM100_TMA_2SM_LOADENS4_14ComposedLayoutINS4_7SwizzleILi3ELi4ELi3EEENS4_18smem_ptr_flag_bitsILi16EEENSS_INS5_IJNSA_ILi8EEENSA_ILi64EEEEEENS5_IJS17_SC_EEEEEEEvNS4_8identityENS4_28SM100_TMA_2SM_LOAD_MULTICASTES1B_vS1C_EENS_8epilogue10collective18CollectiveEpilogueINS1F_23Sm100TmaWarpSpecializedILi4ELi2ELi64ELb1ELb0EEEJNS5_IJSG_SF_SG_EEENS5_IJNSS_ISG_SC_EENSS_IS17_SC_EEEEESI_SJ_SI_SJ_NS1F_6fusion15FusionCallbacksIS1J_NS1O_17LinearCombinationISI_fSI_fLNS_15FloatRoundStyleE2EEES1K_S1N_JEEENS4_5SM1004TMEM4LOAD26SM100_TMEM_LOAD_32dp32b64xENS4_13SM90_TMA_LOADES1B_NS4_39AutoVectorizingCopyWithAssumedAlignmentILi128EEENS4_14SM90_TMA_STOREES1B_S20_S20_EEEvvEEEEvNT_6ParamsE,"ax",@progbits
	.align	128
.text._ZN7cutlass13device_kernelINS_4gemm6kernel13GemmUniversalIN4cute5tupleIJiiiiEEENS1_10collective13CollectiveMmaINS1_35MainloopSm100TmaUmmaWarpSpecializedILi2ELi2ELi2ENS5_IJNS4_1CILi4EEENSA_ILi1EEESC_EEEEENS5_IJNSA_ILi256EEESF_NSA_ILi128EEEEEENS_6half_tENS5_IJlSC_lEEESI_SJ_NS4_8TiledMMAINS4_8MMA_AtomIJNS4_26SM100_MMA_F16BF16_2x1SM_SSISI_SI_fLi256ELi256ELNS4_4UMMA5MajorE0ELSO_0ELNSN_7ScaleInE0ELSP_0EEEEEENS4_6LayoutINS5_IJSC_SC_SC_EEENS5_IJNSA_ILi0EEESU_SU_EEEEENS5_IJNS4_10UnderscoreESX_SX_EEEEENS4_18SM100_TMA_2SM_LOADENS4_14ComposedLayoutINS4_7SwizzleILi3ELi4ELi3EEENS4_18smem_ptr_flag_bitsILi16EEENSS_INS5_IJNSA_ILi8EEENSA_ILi64EEEEEENS5_IJS17_SC_EEEEEEEvNS4_8identityENS4_28SM100_TMA_2SM_LOAD_MULTICASTES1B_vS1C_EENS_8epilogue10collective18CollectiveEpilogueINS1F_23Sm100TmaWarpSpecializedILi4ELi2ELi64ELb1ELb0EEEJNS5_IJSG_SF_SG_EEENS5_IJNSS_ISG_SC_EENSS_IS17_SC_EEEEESI_SJ_SI_SJ_NS1F_6fusion15FusionCallbacksIS1J_NS1O_17LinearCombinationISI_fSI_fLNS_15FloatRoundStyleE2EEES1K_S1N_JEEENS4_5SM1004TMEM4LOAD26SM100_TMEM_LOAD_32dp32b64xENS4_13SM90_TMA_LOADES1B_NS4_39AutoVectorizingCopyWithAssumedAlignmentILi128EEENS4_14SM90_TMA_STOREES1B_S20_S20_EEEvvEEEEvNT_6ParamsE:
        .type           _ZN7cutlass13device_kernelINS_4gemm6kernel13GemmUniversalIN4cute5tupleIJiiiiEEENS1_10collective13CollectiveMmaINS1_35MainloopSm100TmaUmmaWarpSpecializedILi2ELi2ELi2ENS5_IJNS4_1CILi4EEENSA_ILi1EEESC_EEEEENS5_IJNSA_ILi256EEESF_NSA_ILi128EEEEEENS_6half_tENS5_IJlSC_lEEESI_SJ_NS4_8TiledMMAINS4_8MMA_AtomIJNS4_26SM100_MMA_F16BF16_2x1SM_SSISI_SI_fLi256ELi256ELNS4_4UMMA5MajorE0ELSO_0ELNSN_7ScaleInE0ELSP_0EEEEEENS4_6LayoutINS5_IJSC_SC_SC_EEENS5_IJNSA_ILi0EEESU_SU_EEEEENS5_IJNS4_10UnderscoreESX_SX_EEEEENS4_18SM100_TMA_2SM_LOADENS4_14ComposedLayoutINS4_7SwizzleILi3ELi4ELi3EEENS4_18smem_ptr_flag_bitsILi16EEENSS_INS5_IJNSA_ILi8EEENSA_ILi64EEEEEENS5_IJS17_SC_EEEEEEEvNS4_8identityENS4_28SM100_TMA_2SM_LOAD_MULTICASTES1B_vS1C_EENS_8epilogue10collective18CollectiveEpilogueINS1F_23Sm100TmaWarpSpecializedILi4ELi2ELi64ELb1ELb0EEEJNS5_IJSG_SF_SG_EEENS5_IJNSS_ISG_SC_EENSS_IS17_SC_EEEEESI_SJ_SI_SJ_NS1F_6fusion15FusionCallbacksIS1J_NS1O_17LinearCombinationISI_fSI_fLNS_15FloatRoundStyleE2EEES1K_S1N_JEEENS4_5SM1004TMEM4LOAD26SM100_TMEM_LOAD_32dp32b64xENS4_13SM90_TMA_LOADES1B_NS4_39AutoVectorizingCopyWithAssumedAlignmentILi128EEENS4_14SM90_TMA_STOREES1B_S20_S20_EEEvvEEEEvNT_6ParamsE,@function
        .size           _ZN7cutlass13device_kernelINS_4gemm6kernel13GemmUniversalIN4cute5tupleIJiiiiEEENS1_10collective13CollectiveMmaINS1_35MainloopSm100TmaUmmaWarpSpecializedILi2ELi2ELi2ENS5_IJNS4_1CILi4EEENSA_ILi1EEESC_EEEEENS5_IJNSA_ILi256EEESF_NSA_ILi128EEEEEENS_6half_tENS5_IJlSC_lEEESI_SJ_NS4_8TiledMMAINS4_8MMA_AtomIJNS4_26SM100_MMA_F16BF16_2x1SM_SSISI_SI_fLi256ELi256ELNS4_4UMMA5MajorE0ELSO_0ELNSN_7ScaleInE0ELSP_0EEEEEENS4_6LayoutINS5_IJSC_SC_SC_EEENS5_IJNSA_ILi0EEESU_SU_EEEEENS5_IJNS4_10UnderscoreESX_SX_EEEEENS4_18SM100_TMA_2SM_LOADENS4_14ComposedLayoutINS4_7SwizzleILi3ELi4ELi3EEENS4_18smem_ptr_flag_bitsILi16EEENSS_INS5_IJNSA_ILi8EEENSA_ILi64EEEEEENS5_IJS17_SC_EEEEEEEvNS4_8identityENS4_28SM100_TMA_2SM_LOAD_MULTICASTES1B_vS1C_EENS_8epilogue10collective18CollectiveEpilogueINS1F_23Sm100TmaWarpSpecializedILi4ELi2ELi64ELb1ELb0EEEJNS5_IJSG_SF_SG_EEENS5_IJNSS_ISG_SC_EENSS_IS17_SC_EEEEESI_SJ_SI_SJ_NS1F_6fusion15FusionCallbacksIS1J_NS1O_17LinearCombinationISI_fSI_fLNS_15FloatRoundStyleE2EEES1K_S1N_JEEENS4_5SM1004TMEM4LOAD26SM100_TMEM_LOAD_32dp32b64xENS4_13SM90_TMA_LOADES1B_NS4_39AutoVectorizingCopyWithAssumedAlignmentILi128EEENS4_14SM90_TMA_STOREES1B_S20_S20_EEEvvEEEEvNT_6ParamsE,(.L_x_187 - _ZN7cutlass13device_kernelINS_4gemm6kernel13GemmUniversalIN4cute5tupleIJiiiiEEENS1_10collective13CollectiveMmaINS1_35MainloopSm100TmaUmmaWarpSpecializedILi2ELi2ELi2ENS5_IJNS4_1CILi4EEENSA_ILi1EEESC_EEEEENS5_IJNSA_ILi256EEESF_NSA_ILi128EEEEEENS_6half_tENS5_IJlSC_lEEESI_SJ_NS4_8TiledMMAINS4_8MMA_AtomIJNS4_26SM100_MMA_F16BF16_2x1SM_SSISI_SI_fLi256ELi256ELNS4_4UMMA5MajorE0ELSO_0ELNSN_7ScaleInE0ELSP_0EEEEEENS4_6LayoutINS5_IJSC_SC_SC_EEENS5_IJNSA_ILi0EEESU_SU_EEEEENS5_IJNS4_10UnderscoreESX_SX_EEEEENS4_18SM100_TMA_2SM_LOADENS4_14ComposedLayoutINS4_7SwizzleILi3ELi4ELi3EEENS4_18smem_ptr_flag_bitsILi16EEENSS_INS5_IJNSA_ILi8EEENSA_ILi64EEEEEENS5_IJS17_SC_EEEEEEEvNS4_8identityENS4_28SM100_TMA_2SM_LOAD_MULTICASTES1B_vS1C_EENS_8epilogue10collective18CollectiveEpilogueINS1F_23Sm100TmaWarpSpecializedILi4ELi2ELi64ELb1ELb0EEEJNS5_IJSG_SF_SG_EEENS5_IJNSS_ISG_SC_EENSS_IS17_SC_EEEEESI_SJ_SI_SJ_NS1F_6fusion15FusionCallbacksIS1J_NS1O_17LinearCombinationISI_fSI_fLNS_15FloatRoundStyleE2EEES1K_S1N_JEEENS4_5SM1004TMEM4LOAD26SM100_TMEM_LOAD_32dp32b64xENS4_13SM90_TMA_LOADES1B_NS4_39AutoVectorizingCopyWithAssumedAlignmentILi128EEENS4_14SM90_TMA_STOREES1B_S20_S20_EEEvvEEEEvNT_6ParamsE)
        .other          _ZN7cutlass13device_kernelINS_4gemm6kernel13GemmUniversalIN4cute5tupleIJiiiiEEENS1_10collective13CollectiveMmaINS1_35MainloopSm100TmaUmmaWarpSpecializedILi2ELi2ELi2ENS5_IJNS4_1CILi4EEENSA_ILi1EEESC_EEEEENS5_IJNSA_ILi256EEESF_NSA_ILi128EEEEEENS_6half_tENS5_IJlSC_lEEESI_SJ_NS4_8TiledMMAINS4_8MMA_AtomIJNS4_26SM100_MMA_F16BF16_2x1SM_SSISI_SI_fLi256ELi256ELNS4_4UMMA5MajorE0ELSO_0ELNSN_7ScaleInE0ELSP_0EEEEEENS4_6LayoutINS5_IJSC_SC_SC_EEENS5_IJNSA_ILi0EEESU_SU_EEEEENS5_IJNS4_10UnderscoreESX_SX_EEEEENS4_18SM100_TMA_2SM_LOADENS4_14ComposedLayoutINS4_7SwizzleILi3ELi4ELi3EEENS4_18smem_ptr_flag_bitsILi16EEENSS_INS5_IJNSA_ILi8EEENSA_ILi64EEEEEENS5_IJS17_SC_EEEEEEEvNS4_8identityENS4_28SM100_TMA_2SM_LOAD_MULTICASTES1B_vS1C_EENS_8epilogue10collective18CollectiveEpilogueINS1F_23Sm100TmaWarpSpecializedILi4ELi2ELi64ELb1ELb0EEEJNS5_IJSG_SF_SG_EEENS5_IJNSS_ISG_SC_EENSS_IS17_SC_EEEEESI_SJ_SI_SJ_NS1F_6fusion15FusionCallbacksIS1J_NS1O_17LinearCombinationISI_fSI_fLNS_15FloatRoundStyleE2EEES1K_S1N_JEEENS4_5SM1004TMEM4LOAD26SM100_TMEM_LOAD_32dp32b64xENS4_13SM90_TMA_LOADES1B_NS4_39AutoVectorizingCopyWithAssumedAlignmentILi128EEENS4_14SM90_TMA_STOREES1B_S20_S20_EEEvvEEEEvNT_6ParamsE,@"STO_CUDA_ENTRY STV_DEFAULT"
_ZN7cutlass13device_kernelINS_4gemm6kernel13GemmUniversalIN4cute5tupleIJiiiiEEENS1_10collective13CollectiveMmaINS1_35MainloopSm100TmaUmmaWarpSpecializedILi2ELi2ELi2ENS5_IJNS4_1CILi4EEENSA_ILi1EEESC_EEEEENS5_IJNSA_ILi256EEESF_NSA_ILi128EEEEEENS_6half_tENS5_IJlSC_lEEESI_SJ_NS4_8TiledMMAINS4_8MMA_AtomIJNS4_26SM100_MMA_F16BF16_2x1SM_SSISI_SI_fLi256ELi256ELNS4_4UMMA5MajorE0ELSO_0ELNSN_7ScaleInE0ELSP_0EEEEEENS4_6LayoutINS5_IJSC_SC_SC_EEENS5_IJNSA_ILi0EEESU_SU_EEEEENS5_IJNS4_10UnderscoreESX_SX_EEEEENS4_18SM100_TMA_2SM_LOADENS4_14ComposedLayoutINS4_7SwizzleILi3ELi4ELi3EEENS4_18smem_ptr_flag_bitsILi16EEENSS_INS5_IJNSA_ILi8EEENSA_ILi64EEEEEENS5_IJS17_SC_EEEEEEEvNS4_8identityENS4_28SM100_TMA_2SM_LOAD_MULTICASTES1B_vS1C_EENS_8epilogue10collective18CollectiveEpilogueINS1F_23Sm100TmaWarpSpecializedILi4ELi2ELi64ELb1ELb0EEEJNS5_IJSG_SF_SG_EEENS5_IJNSS_ISG_SC_EENSS_IS17_SC_EEEEESI_SJ_SI_SJ_NS1F_6fusion15FusionCallbacksIS1J_NS1O_17LinearCombinationISI_fSI_fLNS_15FloatRoundStyleE2EEES1K_S1N_JEEENS4_5SM1004TMEM4LOAD26SM100_TMEM_LOAD_32dp32b64xENS4_13SM90_TMA_LOADES1B_NS4_39AutoVectorizingCopyWithAssumedAlignmentILi128EEENS4_14SM90_TMA_STOREES1B_S20_S20_EEEvvEEEEvNT_6ParamsE:
[----:B------:R-:W1:Y:S01]  /*0000*/  LDC R1, c[0x0][0x37c] ;  /* 0x0000df00ff017b82 */ /* 0x000e620000000800 */
[----:B------:R-:W2:Y:S01]  /*0010*/  S2R R160, SR_TID.X ;  /* 0x0000000000a07919 */ /* 0x000ea20000002100 */
[----:B------:R-:W3:Y:S06]  /*0020*/  LDCU.64 UR8, c[0x0][0x890] ;  /* 0x00011200ff0877ac */ /* 0x000eec0008000a00 */
[----:B------:R-:W4:Y:S01]  /*0030*/  S2UR UR47, SR_CgaCtaId ;  /* 0x00000000002f79c3 */ /* 0x000f220000008800 */
[----:B------:R-:W-:Y:S02]  /*0040*/  PRMT R146, RZ, 0x7610, R146 ;  /* 0x00007610ff927816 */ /* 0x000fe40000000092 */
[----:B------:R-:W-:Y:S01]  /*0050*/  ELECT P1, URZ, PT ;  /* 0x0000000000ff782f */ /* 0x000fe20003820000 */
[----:B---3--:R-:W-:-:S04]  /*0060*/  UISETP.NE.U32.AND UP0, UPT, UR8, URZ, UPT ;  /* 0x000000ff0800728c */ /* 0x008fc8000bf05070 */
[----:B------:R-:W-:Y:S02]  /*0070*/  UISETP.NE.AND.EX UP0, UPT, UR9, URZ, UPT, UP0 ;  /* 0x000000ff0900728c */ /* 0x000fe4000bf05300 */
[----:B----4-:R-:W-:Y:S02]  /*0080*/  ULOP3.LUT UR68, UR47, 0x1, URZ, 0xc0, !UPT ;  /* 0x000000012f447892 */ /* 0x010fe4000f8ec0ff */
[----:B------:R-:W-:Y:S01]  /*0090*/  ULOP3.LUT UR69, UR47, 0x1, URZ, 0x3c, !UPT ;  /* 0x000000012f457892 */ /* 0x000fe2000f8e3cff */
[----:B--2---:R-:W-:-:S05]  /*00a0*/  SHF.R.U32.HI R147, RZ, 0x5, R160 ;  /* 0x00000005ff937819 */ /* 0x004fca00000116a0 */
[----:B------:R-:W2:Y:S02]  /*00b0*/  SHFL.IDX PT, R0, R147, RZ, 0x1f ;  /* 0x00001fff93007589 */ /* 0x000ea400000e0000 */
[----:B--2---:R-:W-:Y:S01]  /*00c0*/  R2UR UR18, R0 ;  /* 0x00000000001272ca */ /* 0x004fe200000e0000 */
[----:B-1----:R-:W-:-:S14]  /*00d0*/  BRA.U UP0, `(.L_x_0) ;  /* 0x0000000100307547 */ /* 0x002fdc000b800000 */
[----:B------:R-:W1:Y:S02]  /*00e0*/  LDCU.64 UR4, c[0x0][0x888] ;  /* 0x00011100ff0477ac */ /* 0x000e640008000a00 */
[----:B-1----:R-:W-:-:S04]  /*00f0*/  UISETP.NE.U32.AND UP0, UPT, UR4, URZ, UPT ;  /* 0x000000ff0400728c */ /* 0x002fc8000bf05070 */
[----:B------:R-:W-:-:S09]  /*0100*/  UISETP.NE.AND.EX UP0, UPT, UR5, URZ, UPT, UP0 ;  /* 0x000000ff0500728c */ /* 0x000fd2000bf05300 */
[----:B------:R-:W-:Y:S05]  /*0110*/  BRA.U !UP0, `(.L_x_1) ;  /* 0x0000000108147547 */ /* 0x000fea000b800000 */
[----:B------:R-:W1:Y:S01]  /*0120*/  LDC.64 R2, c[0x0][0x888] ;  /* 0x00022200ff027b82 */ /* 0x000e620000000a00 */
[----:B------:R-:W1:Y:S02]  /*0130*/  LDCU.64 UR4, c[0x0][0x358] ;  /* 0x00006b00ff0477ac */ /* 0x000e640008000a00 */
[----:B-1----:R1:W5:Y:S01]  /*0140*/  LDG.E R73, desc[UR4][R2.64] ;  /* 0x0000000402497981 */ /* 0x002362000c1e1900 */
[----:B------:R-:W-:Y:S01]  /*0150*/  HFMA2 R146, -RZ, RZ, 0, 5.9604644775390625e-08 ;  /* 0x00000001ff927431 */ /* 0x000fe200000001ff */
[----:B------:R-:W-:Y:S05]  /*0160*/  BRA `(.L_x_0) ;  /* 0x00000000000c7947 */ /* 0x000fea0003800000 */
.L_x_1:
[----:B------:R-:W1:Y:S01]  /*0170*/  LDCU UR4, c[0x0][0x880] ;  /* 0x00011000ff0477ac */ /* 0x000e620008000800 */
[----:B------:R-:W-:Y:S01]  /*0180*/  HFMA2 R146, -RZ, RZ, 0, 5.9604644775390625e-08 ;  /* 0x00000001ff927431 */ /* 0x000fe200000001ff */
[----:B-1----:R-:W-:-:S07]  /*0190*/  MOV R73, UR4 ;  /* 0x0000000400497c02 */ /* 0x002fce0008000f00 */
.L_x_0:
[----:B------:R-:W2:Y:S02]  /*01a0*/  LDCU.64 UR4, c[0x0][0x8b0] ;  /* 0x00011600ff0477ac */ /* 0x000ea40008000a00 */
[----:B--2---:R-:W-:-:S04]  /*01b0*/  UISETP.NE.U32.AND UP0, UPT, UR4, URZ, UPT ;  /* 0x000000ff0400728c */ /* 0x004fc8000bf05070 */
[----:B------:R-:W-:-:S09]  /*01c0*/  UISETP.NE.AND.EX UP0, UPT, UR5, URZ, UPT, UP0 ;  /* 0x000000ff0500728c */ /* 0x000fd2000bf05300 */
[----:B------:R-:W-:Y:S05]  /*01d0*/  BRA.U UP0, `(.L_x_2) ;  /* 0x0000000100287547 */ /* 0x000fea000b800000 */
[----:B------:R-:W2:Y:S02]  /*01e0*/  LDCU.64 UR4, c[0x0][0x8a8] ;  /* 0x00011500ff0477ac */ /* 0x000ea40008000a00 */
[----:B--2---:R-:W-:-:S04]  /*01f0*/  UISETP.NE.U32.AND UP0, UPT, UR4, URZ, UPT ;  /* 0x000000ff0400728c */ /* 0x004fc8000bf05070 */
[----:B------:R-:W-:-:S09]  /*0200*/  UISETP.NE.AND.EX UP0, UPT, UR5, URZ, UPT, UP0 ;  /* 0x000000ff0500728c */ /* 0x000fd2000bf05300 */
[----:B------:R-:W-:Y:S05]  /*0210*/  BRA.U !UP0, `(.L_x_3) ;  /* 0x0000000108107547 */ /* 0x000fea000b800000 */
[----:B------:R-:W2:Y:S01]  /*0220*/  LDC.64 R70, c[0x0][0x8a8] ;  /* 0x00022a00ff467b82 */ /* 0x000ea20000000a00 */
[----:B------:R-:W2:Y:S02]  /*0230*/  LDCU.64 UR4, c[0x0][0x358] ;  /* 0x00006b00ff0477ac */ /* 0x000ea40008000a00 */
[----:B--2---:R2:W5:Y:S01]  /*0240*/  LDG.E R70, desc[UR4][R70.64] ;  /* 0x0000000446467981 */ /* 0x004562000c1e1900 */
[----:B------:R-:W-:Y:S05]  /*0250*/  BRA `(.L_x_2) ;  /* 0x0000000000087947 */ /* 0x000fea0003800000 */
.L_x_3:
[----:B------:R-:W2:Y:S02]  /*0260*/  LDCU UR4, c[0x0][0x8a0] ;  /* 0x00011400ff0477ac */ /* 0x000ea40008000800 */
[----:B--2---:R-:W-:Y:S02]  /*0270*/  MOV R70, UR4 ;  /* 0x0000000400467c02 */ /* 0x004fe40008000f00 */
.L_x_2:
[----:B------:R-:W-:Y:S01]  /*0280*/  IMAD.U32 R0, RZ, RZ, UR18 ;  /* 0x00000012ff007e24 */ /* 0x000fe2000f8e00ff */
[----:B------:R-:W-:Y:S04]  /*0290*/  BSSY.RECONVERGENT B0, `(.L_x_4) ;  /* 0x000000c000007945 */ /* 0x000fe80003800200 */
[C---:B------:R-:W-:Y:S02]  /*02a0*/  ISETP.NE.OR P2, PT, R0.reuse, 0x1, !P1 ;  /* 0x000000010000780c */ /* 0x040fe40004f45670 */
[----:B------:R-:W-:-:S11]  /*02b0*/  ISETP.NE.OR P0, PT, R0, 0x3, !P1 ;  /* 0x000000030000780c */ /* 0x000fd60004f05670 */
[----:B------:R-:W-:Y:S05]  /*02c0*/  @P2 BRA `(.L_x_5) ;  /* 0x0000000000202947 */ /* 0x000fea0003800000 */
[----:B------:R-:W3:Y:S02]  /*02d0*/  LDCU.64 UR4, c[0x0][0x348] ;  /* 0x00006900ff0477ac */ /* 0x000ee40008000a00 */
[----:B---3--:R-:W-:Y:S02]  /*02e0*/  UIADD3 UR6, UP1, UPT, UR4, 0x80, URZ ;  /* 0x0000008004067890 */ /* 0x008fe4000ff3e0ff */
[----:B------:R-:W-:Y:S02]  /*02f0*/  UIADD3 UR4, UP0, UPT, UR4, 0x180, URZ ;  /* 0x0000018004047890 */ /* 0x000fe4000ff1e0ff */
[----:B------:R-:W-:Y:S02]  /*0300*/  UIADD3.X UR7, UPT, UPT, URZ, UR5, URZ, UP1, !UPT ;  /* 0x00000005ff077290 */ /* 0x000fe40008ffe4ff */
[----:B------:R-:W-:-:S07]  /*0310*/  UIADD3.X UR5, UPT, UPT, URZ, UR5, URZ, UP0, !UPT ;  /* 0x00000005ff057290 */ /* 0x000fce00087fe4ff */
[----:B------:R3:W-:Y:S02]  /*0320*/  UTMACCTL.PF [UR6] ;  /* 0x00000000060079b9 */ /* 0x0007e40008040000 */
[----:B------:R3:W-:Y:S02]  /*0330*/  UTMACCTL.PF [UR4] ;  /* 0x00000000040079b9 */ /* 0x0007e40008040000 */
[----:B---3--:R-:W-:Y:S01]  /*0340*/  NOP ;  /* 0x0000000000007918 */ /* 0x008fe20000000000 */
.L_x_5:
[----:B------:R-:W-:Y:S05]  /*0350*/  BSYNC.RECONVERGENT B0 ;  /* 0x0000000000007941 */ /* 0x000fea0003800200 */
.L_x_4:
[----:B------:R-:W-:Y:S04]  /*0360*/  BSSY.RECONVERGENT B0, `(.L_x_6) ;  /* 0x000000a000007945 */ /* 0x000fe80003800200 */
        /* <DEDUP_REMOVED lines=9> */
.L_x_7:
[----:B------:R-:W-:Y:S05]  /*0400*/  BSYNC.RECONVERGENT B0 ;  /* 0x0000000000007941 */ /* 0x000fea0003800200 */
.L_x_6:
[----:B------:R-:W3:Y:S01]  /*0410*/  LDCU.64 UR4, c[0x0][0x888] ;  /* 0x00011100ff0477ac */ /* 0x000ee20008000a00 */
[----:B------:R-:W-:Y:S02]  /*0420*/  UISETP.EQ.U32.AND UP2, UPT, UR8, URZ, UPT ;  /* 0x000000ff0800728c */ /* 0x000fe4000bf42070 */
[----:B------:R-:W-:Y:S02]  /*0430*/  UPLOP3.LUT UP4, UPT, UPT, UPT, UPT, 0x80, 0x8 ;  /* 0x000000000008789c */ /* 0x000fe40003f8f070 */
[----:B---3--:R-:W-:-:S04]  /*0440*/  UISETP.NE.U32.AND UP0, UPT, UR4, URZ, UPT ;  /* 0x000000ff0400728c */ /* 0x008fc8000bf05070 */
[----:B------:R-:W-:-:S04]  /*0450*/  UISETP.NE.AND.EX UP1, UPT, UR5, URZ, UPT, UP0 ;  /* 0x000000ff0500728c */ /* 0x000fc8000bf25300 */
[----:B------:R-:W-:-:S04]  /*0460*/  UISETP.EQ.OR.EX UP3, UPT, UR9, URZ, !UP1, UP2 ;  /* 0x000000ff0900728c */ /* 0x000fc8000cf62720 */
[----:B------:R-:W-:-:S06]  /*0470*/  UP2UR UR4, UPR, URZ, 0x8 ;  /* 0x00000008ff047883 */ /* 0x000fcc0008000000 */
[----:B------:R-:W-:Y:S01]  /*0480*/  MOV R149, UR4 ;  /* 0x0000000400957c02 */ /* 0x000fe20008000f00 */
[----:B------:R-:W-:Y:S06]  /*0490*/  BRA.U !UP3, `(.L_x_8) ;  /* 0x000000010b207547 */ /* 0x000fec000b800000 */
[----:B------:R-:W-:Y:S01]  /*04a0*/  UISETP.NE.U32.AND UP2, UPT, UR8, URZ, UPT ;  /* 0x000000ff0800728c */ /* 0x000fe2000bf45070 */
[----:B-----5:R-:W-:Y:S01]  /*04b0*/  FSETP.NEU.AND P0, PT, R73, RZ, PT ;  /* 0x000000ff4900720b */ /* 0x020fe20003f0d000 */
[----:B------:R-:W-:Y:S02]  /*04c0*/  USEL UR4, URZ, 0xffffffff, UP1 ;  /* 0xffffffffff047887 */ /* 0x000fe40008800000 */
[----:B------:R-:W-:-:S10]  /*04d0*/  UISETP.NE.AND.EX UP2, UPT, UR9, URZ, UPT, UP2 ;  /* 0x000000ff0900728c */ /* 0x000fd4000bf45320 */
[----:B------:R-:W-:Y:S01]  /*04e0*/  VOTEU.ANY UP0, P0 ;  /* 0x0000000000ff7886 */ /* 0x000fe20000000100 */
[----:B------:R-:W-:-:S04]  /*04f0*/  @!UP2 USEL UR4, URZ, 0xffffffff, UP0 ;  /* 0xffffffffff04a887 */ /* 0x000fc80008000000 */
[----:B------:R-:W-:-:S04]  /*0500*/  ULOP3.LUT UR4, UR4, 0x1, URZ, 0xc0, !UPT ;  /* 0x0000000104047892 */ /* 0x000fc8000f8ec0ff */
[----:B------:R-:W-:-:S11]  /*0510*/  UISETP.NE.U32.AND UP4, UPT, UR4, 0x1, UPT ;  /* 0x000000010400788c */ /* 0x000fd6000bf85070 */
.L_x_8:
[----:B------:R-:W3:Y:S01]  /*0520*/  SHFL.IDX PT, R0, R147, RZ, 0x1f ;  /* 0x00001fff93007589 */ /* 0x000ee200000e0000 */
[----:B------:R-:W-:-:S04]  /*0530*/  UISETP.NE.AND UP0, UPT, UR18, 0x2, UPT ;  /* 0x000000021200788c */ /* 0x000fc8000bf05270 */
[----:B------:R-:W-:Y:S02]  /*0540*/  UISETP.EQ.AND UP2, UPT, UR68, URZ, !UP0 ;  /* 0x000000ff4400728c */ /* 0x000fe4000c742270 */
[----:B------:R-:W-:-:S04]  /*0550*/  USEL UR43, URZ, 0x1, UP0 ;  /* 0x00000001ff2b7887 */ /* 0x000fc80008000000 */
[----:B------:R-:W-:Y:S02]  /*0560*/  PLOP3.LUT P3, PT, P1, PT, UP2, 0x80, 0x8 ;  /* 0x000000000008781c */ /* 0x000fe40000f6f028 */
[----:B---3--:R-:W-:-:S13]  /*0570*/  ISETP.NE.AND P0, PT, R0, RZ, PT ;  /* 0x000000ff0000720c */ /* 0x008fda0003f05270 */
[----:B------:R-:W-:Y:S05]  /*0580*/  @P0 BRA `(.L_x_9) ;  /* 0x0000000000440947 */ /* 0x000fea0003800000 */
[----:B------:R-:W-:Y:S01]  /*0590*/  UMOV UR4, 0x400 ;  /* 0x0000040000047882 */ /* 0x000fe20000000000 */
[----:B------:R-:W-:Y:S01]  /*05a0*/  UMOV UR8, 0x1 ;  /* 0x0000000100087882 */ /* 0x000fe20000000000 */
[----:B------:R-:W-:Y:S01]  /*05b0*/  UMOV UR6, 0x2 ;  /* 0x0000000200067882 */ /* 0x000fe20000000000 */
[----:B------:R-:W-:Y:S02]  /*05c0*/  ULEA UR4, UR47, UR4, 0x18 ;  /* 0x000000042f047291 */ /* 0x000fe4000f8ec0ff */
[----:B------:R-:W-:-:S04]  /*05d0*/  UIADD3 UR8, UPT, UPT, -UR8, 0x100000, URZ ;  /* 0x0010000008087890 */ /* 0x000fc8000fffe1ff */
[----:B------:R-:W-:Y:S02]  /*05e0*/  USHF.L.U32 UR9, UR8, 0xb, URZ ;  /* 0x0000000b08097899 */ /* 0x000fe400080006ff */
[----:B------:R-:W-:Y:S02]  /*05f0*/  USHF.L.U32 UR8, UR8, 0x1, URZ ;  /* 0x0000000108087899 */ /* 0x000fe400080006ff */
[----:B------:R-:W-:-:S04]  /*0600*/  UIADD3 UR6, UPT, UPT, -UR6, 0x100000, URZ ;  /* 0x0010000006067890 */ /* 0x000fc8000fffe1ff */
[----:B------:R-:W-:Y:S02]  /*0610*/  USHF.L.U32 UR7, UR6, 0xb, URZ ;  /* 0x0000000b06077899 */ /* 0x000fe400080006ff */
[----:B------:R-:W-:Y:S01]  /*0620*/  USHF.L.U32 UR6, UR6, 0x1, URZ ;  /* 0x0000000106067899 */ /* 0x000fe200080006ff */
[----:B------:R-:W-:Y:S01]  /*0630*/  ELECT P0, URZ, PT ;  /* 0x0000000000ff782f */ /* 0x000fe20003800000 */
[----:B------:R-:W3:Y:S02]  /*0640*/  FENCE.VIEW.ASYNC.S ;  /* 0x00000000000073c6 */ /* 0x000ee40000000000 */
[----:B---3--:R3:W4:Y:S08]  /*0650*/  SYNCS.EXCH.64 URZ, [UR4], UR8 ;  /* 0x0000000804ff75b2 */ /* 0x0087300008000100 */
[----:B------:R3:W1:Y:S01]  /*0660*/  SYNCS.EXCH.64 URZ, [UR4+0x10], UR6 ;  /* 0x0000100604ff75b2 */ /* 0x0006620008000100 */
[----:B------:R3:W1:Y:S01]  /*0670*/  SYNCS.EXCH.64 URZ, [UR4+0x8], UR8 ;  /* 0x0000080804ff75b2 */ /* 0x0006620008000100 */
[----:B------:R3:W1:Y:S01]  /*0680*/  SYNCS.EXCH.64 URZ, [UR4+0x18], UR6 ;  /* 0x0000180604ff75b2 */ /* 0x0006620008000100 */
[----:B------:R-:W-:Y:S01]  /*0690*/  NOP ;  /* 0x0000000000007918 */ /* 0x000fe20000000000 */
.L_x_9:
[----:B------:R-:W2:Y:S01]  /*06a0*/  SHFL.IDX PT, R0, R147, RZ, 0x1f ;  /* 0x00001fff93007589 */ /* 0x000ea200000e0000 */
[----:B------:R-:W-:Y:S01]  /*06b0*/  NOP ;  /* 0x0000000000007918 */ /* 0x000fe20000000000 */
[----:B--2---:R-:W-:-:S13]  /*06c0*/  ISETP.NE.AND P0, PT, R0, 0x1, PT ;  /* 0x000000010000780c */ /* 0x004fda0003f05270 */
[----:B------:R-:W-:Y:S05]  /*06d0*/  @P0 BRA `(.L_x_10) ;  /* 0x0000000000540947 */ /* 0x000fea0003800000 */
[----:B---3--:R-:W-:Y:S01]  /*06e0*/  UMOV UR4, 0x400 ;  /* 0x0000040000047882 */ /* 0x008fe20000000000 */
        /* <DEDUP_REMOVED lines=10> */
[----:B------:R-:W2:Y:S02]  /*0790*/  FENCE.VIEW.ASYNC.S ;  /* 0x00000000000073c6 */ /* 0x000ea40000000000 */
[----:B--2---:R2:W3:Y:S08]  /*07a0*/  SYNCS.EXCH.64 URZ, [UR4+0x20], UR8 ;  /* 0x0000200804ff75b2 */ /* 0x0044f00008000100 */
[----:B------:R2:W1:Y:S01]  /*07b0*/  SYNCS.EXCH.64 URZ, [UR4+0x40], UR6 ;  /* 0x0000400604ff75b2 */ /* 0x0004620008000100 */
[----:B------:R2:W1:Y:S01]  /*07c0*/  SYNCS.EXCH.64 URZ, [UR4+0x28], UR8 ;  /* 0x0000280804ff75b2 */ /* 0x0004620008000100 */
[----:B------:R2:W1:Y:S01]  /*07d0*/  SYNCS.EXCH.64 URZ, [UR4+0x48], UR6 ;  /* 0x0000480604ff75b2 */ /* 0x0004620008000100 */
[----:B------:R2:W1:Y:S01]  /*07e0*/  SYNCS.EXCH.64 URZ, [UR4+0x30], UR8 ;  /* 0x0000300804ff75b2 */ /* 0x0004620008000100 */
[----:B------:R2:W1:Y:S01]  /*07f0*/  SYNCS.EXCH.64 URZ, [UR4+0x50], UR6 ;  /* 0x0000500604ff75b2 */ /* 0x0004620008000100 */
[----:B------:R2:W1:Y:S01]  /*0800*/  SYNCS.EXCH.64 URZ, [UR4+0x38], UR8 ;  /* 0x0000380804ff75b2 */ /* 0x0004620008000100 */
[----:B------:R2:W1:Y:S01]  /*0810*/  SYNCS.EXCH.64 URZ, [UR4+0x58], UR6 ;  /* 0x0000580604ff75b2 */ /* 0x0004620008000100 */
[----:B------:R-:W-:Y:S01]  /*0820*/  NOP ;  /* 0x0000000000007918 */ /* 0x000fe20000000000 */
.L_x_10:
[----:B------:R-:W4:Y:S01]  /*0830*/  SHFL.IDX PT, R0, R147, RZ, 0x1f ;  /* 0x00001fff93007589 */ /* 0x000f2200000e0000 */
[----:B------:R-:W-:Y:S01]  /*0840*/  NOP ;  /* 0x0000000000007918 */ /* 0x000fe20000000000 */
[----:B----4-:R-:W-:-:S13]  /*0850*/  ISETP.NE.AND P0, PT, R0, 0x3, PT ;  /* 0x000000030000780c */ /* 0x010fda0003f05270 */
[----:B------:R-:W-:Y:S05]  /*0860*/  @P0 BRA `(.L_x_11) ;  /* 0x00000000002c0947 */ /* 0x000fea0003800000 */
[----:B--23--:R-:W-:Y:S01]  /*0870*/  UMOV UR6, 0x400 ;  /* 0x0000040000067882 */ /* 0x00cfe20000000000 */
[----:B------:R-:W-:Y:S01]  /*0880*/  UMOV UR4, 0x20 ;  /* 0x0000002000047882 */ /* 0x000fe20000000000 */
[----:B------:R-:W-:Y:S02]  /*0890*/  ULEA UR6, UR47, UR6, 0x18 ;  /* 0x000000062f067291 */ /* 0x000fe4000f8ec0ff */
[----:B------:R-:W-:-:S04]  /*08a0*/  UIADD3 UR4, UPT, UPT, -UR4, 0x100000, URZ ;  /* 0x0010000004047890 */ /* 0x000fc8000fffe1ff */
[----:B------:R-:W-:Y:S02]  /*08b0*/  USHF.L.U32 UR5, UR4, 0xb, URZ ;  /* 0x0000000b04057899 */ /* 0x000fe400080006ff */
[----:B------:R-:W-:Y:S01]  /*08c0*/  USHF.L.U32 UR4, UR4, 0x1, URZ ;  /* 0x0000000104047899 */ /* 0x000fe200080006ff */
[----:B------:R-:W-:Y:S01]  /*08d0*/  ELECT P0, URZ, PT ;  /* 0x0000000000ff782f */ /* 0x000fe20003800000 */
[----:B------:R-:W2:Y:S10]  /*08e0*/  FENCE.VIEW.ASYNC.S ;  /* 0x00000000000073c6 */ /* 0x000eb40000000000 */
[----:B--2---:R4:W2:Y:S01]  /*08f0*/  SYNCS.EXCH.64 URZ, [UR6+0x60], UR4 ;  /* 0x0000600406ff75b2 */ /* 0x0048a20008000100 */
[----:B------:R4:W3:Y:S02]  /*0900*/  SYNCS.EXCH.64 URZ, [UR6+0x68], UR4 ;  /* 0x0000680406ff75b2 */ /* 0x0008e40008000100 */
[----:B----4-:R-:W-:Y:S01]  /*0910*/  NOP ;  /* 0x0000000000007918 */ /* 0x010fe20000000000 */
.L_x_11:
[----:B------:R-:W4:Y:S01]  /*0920*/  SHFL.IDX PT, R0, R147, RZ, 0x1f ;  /* 0x00001fff93007589 */ /* 0x000f2200000e0000 */
[----:B------:R-:W-:Y:S01]  /*0930*/  NOP ;  /* 0x0000000000007918 */ /* 0x000fe20000000000 */
[----:B----4-:R-:W-:-:S13]  /*0940*/  ISETP.NE.AND P0, PT, R0, 0x4, PT ;  /* 0x000000040000780c */ /* 0x010fda0003f05270 */
[----:B------:R-:W-:Y:S05]  /*0950*/  @P0 BRA `(.L_x_12) ;  /* 0x0000000000480947 */ /* 0x000fea0003800000 */
[----:B--23--:R-:W-:Y:S01]  /*0960*/  UMOV UR4, 0x3a0 ;  /* 0x000003a000047882 */ /* 0x00cfe20000000000 */
[----:B------:R-:W-:Y:S01]  /*0970*/  UMOV UR6, 0x400 ;  /* 0x0000040000067882 */ /* 0x000fe20000000000 */
[----:B------:R-:W-:Y:S01]  /*0980*/  USEL UR4, UR4, 0x320, UP4 ;  /* 0x0000032004047887 */ /* 0x000fe2000a000000 */
        /* <DEDUP_REMOVED lines=10> */
[----:B--2---:R4:W2:Y:S08]  /*0a30*/  SYNCS.EXCH.64 URZ, [UR6+0x70], UR8 ;  /* 0x0000700806ff75b2 */ /* 0x0048b00008000100 */
[----:B------:R4:W3:Y:S01]  /*0a40*/  SYNCS.EXCH.64 URZ, [UR6+0x80], UR4 ;  /* 0x0000800406ff75b2 */ /* 0x0008e20008000100 */
[----:B------:R4:W1:Y:S01]  /*0a50*/  SYNCS.EXCH.64 URZ, [UR6+0x78], UR8 ;  /* 0x0000780806ff75b2 */ /* 0x0008620008000100 */
[----:B------:R4:W1:Y:S02]  /*0a60*/  SYNCS.EXCH.64 URZ, [UR6+0x88], UR4 ;  /* 0x0000880406ff75b2 */ /* 0x0008640008000100 */
[----:B----4-:R-:W-:Y:S01]  /*0a70*/  NOP ;  /* 0x0000000000007918 */ /* 0x010fe20000000000 */
.L_x_12:
[----:B------:R-:W4:Y:S01]  /*0a80*/  SHFL.IDX PT, R0, R147, RZ, 0x1f ;  /* 0x00001fff93007589 */ /* 0x000f2200000e0000 */
[----:B------:R-:W-:Y:S01]  /*0a90*/  NOP ;  /* 0x0000000000007918 */ /* 0x000fe20000000000 */
[----:B----4-:R-:W-:-:S13]  /*0aa0*/  ISETP.NE.AND P0, PT, R0, 0x5, PT ;  /* 0x000000050000780c */ /* 0x010fda0003f05270 */
[----:B------:R-:W-:Y:S05]  /*0ab0*/  @P0 BRA `(.L_x_13) ;  /* 0x0000000000440947 */ /* 0x000fea0003800000 */
[----:B--23--:R-:W-:Y:S01]  /*0ac0*/  UMOV UR4, 0x400 ;  /* 0x0000040000047882 */ /* 0x00cfe20000000000 */
        /* <DEDUP_REMOVED lines=16> */
.L_x_13:
[----:B------:R-:W4:Y:S01]  /*0bd0*/  SHFL.IDX PT, R0, R147, RZ, 0x1f ;  /* 0x00001fff93007589 */ /* 0x000f2200000e0000 */
[----:B------:R-:W-:Y:S01]  /*0be0*/  ISETP.NE.OR P1, PT, RZ, UR18, !P1 ;  /* 0x00000012ff007c0c */ /* 0x000fe2000cf25670 */
        /* <DEDUP_REMOVED lines=12> */
[----:B------:R4:W3:Y:S01]  /*0cb0*/  SYNCS.EXCH.64 URZ, [UR4+0xc0], UR6 ;  /* 0x0000c00604ff75b2 */ /* 0x0008e20008000100 */
[----:B------:R4:W1:Y:S01]  /*0cc0*/  SYNCS.EXCH.64 URZ, [UR4+0xb8], UR6 ;  /* 0x0000b80604ff75b2 */ /* 0x0008620008000100 */
[----:B------:R4:W1:Y:S02]  /*0cd0*/  SYNCS.EXCH.64 URZ, [UR4+0xc8], UR6 ;  /* 0x0000c80604ff75b2 */ /* 0x0008640008000100 */
[----:B----4-:R-:W-:Y:S01]  /*0ce0*/  NOP ;  /* 0x0000000000007918 */ /* 0x010fe20000000000 */
.L_x_14:
[----:B------:R-:W-:Y:S01]  /*0cf0*/  VOTEU.ALL UP0, P1 ;  /* 0x0000000000ff7886 */ /* 0x000fe20000800000 */
[----:B--23--:R-:W-:Y:S01]  /*0d00*/  UMOV UR4, 0x20 ;  /* 0x0000002000047882 */ /* 0x00cfe20000000000 */
[----:B------:R-:W2:Y:S01]  /*0d10*/  LDCU UR7, c[0x0][0x36c] ;  /* 0x00006d80ff0777ac */ /* 0x000ea20008000800 */
[----:B------:R-:W-:Y:S01]  /*0d20*/  NOP ;  /* 0x0000000000007918 */ /* 0x000fe20000000000 */
[----:B------:R-:W-:Y:S01]  /*0d30*/  LOP3.LUT R0, R160, 0x1f, RZ, 0xc0, !PT ;  /* 0x0000001fa0007812 */ /* 0x000fe200078ec0ff */
[----:B------:R-:W-:Y:S01]  /*0d40*/  @!UP0 UMOV UR6, 0x400 ;  /* 0x0000040000068882 */ /* 0x000fe20000000000 */
[----:B------:R-:W-:-:S04]  /*0d50*/  @!UP0 UIADD3 UR4, UPT, UPT, -UR4, 0x100000, URZ ;  /* 0x0010000004048890 */ /* 0x000fc8000fffe1ff */
[----:B------:R-:W-:Y:S02]  /*0d60*/  @!UP0 USHF.L.U32 UR5, UR4, 0xb, URZ ;  /* 0x0000000b04058899 */ /* 0x000fe400080006ff */
[----:B------:R-:W-:Y:S02]  /*0d70*/  @!UP0 USHF.L.U32 UR4, UR4, 0x1, URZ ;  /* 0x0000000104048899 */ /* 0x000fe400080006ff */
[----:B------:R-:W-:Y:S01]  /*0d80*/  @!UP0 ULEA UR6, UR47, UR6, 0x18 ;  /* 0x000000062f068291 */ /* 0x000fe2000f8ec0ff */
[----:B------:R-:W-:Y:S01]  /*0d90*/  VOTEU.ALL UP0, P1 ;  /* 0x0000000000ff7886 */ /* 0x000fe20000800000 */
[----:B------:R-:W-:Y:S02]  /*0da0*/  UISETP.NE.AND UP5, UPT, UR18, URZ, UPT ;  /* 0x000000ff1200728c */ /* 0x000fe4000bfa5270 */
[----:B--2---:R-:W-:Y:S01]  /*0db0*/  UISETP.EQ.U32.AND UP6, UPT, UR7, 0x1, UPT ;  /* 0x000000010700788c */ /* 0x004fe2000bfc2070 */
[----:B------:R-:W2:Y:S07]  /*0dc0*/  FENCE.VIEW.ASYNC.S ;  /* 0x00000000000073c6 */ /* 0x000eae0000000000 */
[----:B--2---:R2:W3:Y:S01]  /*0dd0*/  @!UP0 SYNCS.EXCH.64 URZ, [UR6+0xd0], UR4 ;  /* 0x0000d00406ff85b2 */ /* 0x0044e20008000100 */
[----:B------:R-:W-:Y:S05]  /*0de0*/  BRA.U !UP6, `(.L_x_15) ;  /* 0x000000010e087547 */ /* 0x000fea000b800000 */
[----:B-1-3--:R-:W-:Y:S01]  /*0df0*/  UCGABAR_ARV ;  /* 0x00000000000079c7 */ /* 0x00afe20008000000 */
[----:B------:R-:W-:Y:S05]  /*0e00*/  BRA `(.L_x_16) ;  /* 0x0000000000047947 */ /* 0x000fea0003800000 */
.L_x_15:
[----:B-1-3--:R-:W-:Y:S01]  /*0e10*/  NOP ;  /* 0x0000000000007918 */ /* 0x00afe20000000000 */
.L_x_16:
[----:B------:R-:W1:Y:S01]  /*0e20*/  S2UR UR24, SR_CTAID.X ;  /* 0x00000000001879c3 */ /* 0x000e620000002500 */
[----:B------:R-:W-:-:S05]  /*0e30*/  CS2R.32 R148, SR_CgaSize ;  /* 0x0000000000947805 */ /* 0x000fca0000008a00 */
[----:B------:R-:W-:-:S05]  /*0e40*/  IMAD R148, R148, -0xa0, RZ ;  /* 0xffffff6094947824 */ /* 0x000fca00078e02ff */
[----:B--2---:R-:W-:-:S14]  /*0e50*/  R2UR UR5, R148 ;  /* 0x00000000940572ca */ /* 0x004fdc00000e0000 */
[----:B------:R-:W2:Y:S01]  /*0e60*/  LDCU UR5, c[0x0][UR5+0x2b0] ;  /* 0x00005600050577ac */ /* 0x000ea20008000800 */
[----:B------:R-:W-:-:S05]  /*0e70*/  CS2R.32 R148, SR_CgaSize ;  /* 0x0000000000947805 */ /* 0x000fca0000008a00 */
[----:B------:R-:W-:-:S05]  /*0e80*/  IMAD R148, R148, -0xa0, RZ ;  /* 0xffffff6094947824 */ /* 0x000fca00078e02ff */
[----:B------:R-:W-:-:S14]  /*0e90*/  R2UR UR4, R148 ;  /* 0x00000000940472ca */ /* 0x000fdc00000e0000 */
[----:B------:R-:W3:Y:S01]  /*0ea0*/  LDCU UR4, c[0x0][UR4+0x2b4] ;  /* 0x00005680040477ac */ /* 0x000ee20008000800 */
[----:B------:R-:W4:Y:S01]  /*0eb0*/  S2UR UR28, SR_CTAID.Y ;  /* 0x00000000001c79c3 */ /* 0x000f220000002600 */
[----:B------:R-:W-:-:S05]  /*0ec0*/  CS2R.32 R148, SR_CgaSize ;  /* 0x0000000000947805 */ /* 0x000fca0000008a00 */
[----:B------:R-:W-:-:S05]  /*0ed0*/  IMAD R148, R148, -0xa0, RZ ;  /* 0xffffff6094947824 */ /* 0x000fca00078e02ff */
[----:B------:R-:W-:-:S14]  /*0ee0*/  R2UR UR7, R148 ;  /* 0x00000000940772ca */ /* 0x000fdc00000e0000 */
[----:B------:R-:W3:Y:S01]  /*0ef0*/  LDCU UR7, c[0x0][UR7+0x2a4] ;  /* 0x00005480070777ac */ /* 0x000ee20008000800 */
[----:B------:R-:W-:-:S05]  /*0f00*/  CS2R.32 R148, SR_CgaSize ;  /* 0x0000000000947805 */ /* 0x000fca0000008a00 */
[----:B------:R-:W-:-:S05]  /*0f10*/  IMAD R148, R148, -0xa0, RZ ;  /* 0xffffff6094947824 */ /* 0x000fca00078e02ff */
[----:B------:R-:W-:-:S14]  /*0f20*/  R2UR UR63, R148 ;  /* 0x00000000943f72ca */ /* 0x000fdc00000e0000 */
[----:B------:R-:W3:Y:S01]  /*0f30*/  LDCU UR63, c[0x0][UR63+0x2a0] ;  /* 0x000054003f3f77ac */ /* 0x000ee20008000800 */
[----:B------:R-:W-:Y:S01]  /*0f40*/  UISETP.GT.U32.AND UP0, UPT, UR68, 0xffff, UPT ;  /* 0x0000ffff4400788c */ /* 0x000fe2000bf04070 */
[----:B------:R-:W3:Y:S01]  /*0f50*/  LDCU UR19, c[0x0][0xb24] ;  /* 0x00016480ff1377ac */ /* 0x000ee20008000800 */
[----:B------:R-:W3:Y:S01]  /*0f60*/  LDCU UR42, c[0x0][0xb24] ;  /* 0x00016480ff2a77ac */ /* 0x000ee20008000800 */
[----:B-1----:R-:W-:Y:S01]  /*0f70*/  I2FP.F32.U32 R3, UR24 ;  /* 0x0000001800037c45 */ /* 0x002fe20008201000 */
[----:B------:R-:W1:Y:S04]  /*0f80*/  LDCU UR22, c[0x0][0xb30] ;  /* 0x00016600ff1677ac */ /* 0x000e680008000800 */
[----:B--2---:R-:W-:Y:S01]  /*0f90*/  FMUL R3, R3, UR5 ;  /* 0x0000000503037c20 */ /* 0x004fe20008400000 */
[----:B------:R-:W-:Y:S01]  /*0fa0*/  USHF.L.U32 UR30, UR47, 0xb, URZ ;  /* 0x0000000b2f1e7899 */ /* 0x000fe200080006ff */
[----:B----4-:R-:W-:Y:S01]  /*0fb0*/  I2FP.F32.U32 R2, UR28 ;  /* 0x0000001c00027c45 */ /* 0x010fe20008201000 */
[----:B------:R-:W-:-:S03]  /*0fc0*/  USHF.L.U32 UR54, UR24, 0x7, URZ ;  /* 0x0000000718367899 */ /* 0x000fc600080006ff */
[----:B------:R-:W2:Y:S01]  /*0fd0*/  F2I.U32.TRUNC.NTZ R3, R3 ;  /* 0x0000000300037305 */ /* 0x000ea2000020f000 */
[----:B------:R-:W-:Y:S01]  /*0fe0*/  USEL UR29, UR68, 0xffff, !UP0 ;  /* 0x0000ffff441d7887 */ /* 0x000fe2000c000000 */
[----:B---3--:R-:W-:-:S06]  /*0ff0*/  FMUL R2, R2, UR4 ;  /* 0x0000000402027c20 */ /* 0x008fcc0008400000 */
[----:B------:R-:W3:Y:S01]  /*1000*/  F2I.U32.TRUNC.NTZ R2, R2 ;  /* 0x0000000200027305 */ /* 0x000ee2000020f000 */
[----:B--2---:R-:W-:Y:S02]  /*1010*/  R2UR UR4, R3 ;  /* 0x00000000030472ca */ /* 0x004fe400000e0000 */
[----:B------:R-:W-:Y:S02]  /*1020*/  PRMT R3, RZ, 0x7610, R3 ;  /* 0x00007610ff037816 */ /* 0x000fe40000000003 */
[----:B---3--:R-:W-:Y:S02]  /*1030*/  R2UR UR6, R2 ;  /* 0x00000000020672ca */ /* 0x008fe400000e0000 */
[----:B------:R-:W-:-:S07]  /*1040*/  PRMT R2, RZ, 0x7610, R2 ;  /* 0x00007610ff027816 */ /* 0x000fce0000000002 */
[----:B------:R-:W-:-:S04]  /*1050*/  UIADD3 UR5, UPT, UPT, -UR4, URZ, URZ ;  /* 0x000000ff04057290 */ /* 0x000fc8000fffe1ff */
[----:B------:R-:W-:Y:S02]  /*1060*/  UIMAD UR63, UR63, UR5, UR24 ;  /* 0x000000053f3f72a4 */ /* 0x000fe4000f8e0218 */
[----:B------:R-:W-:-:S04]  /*1070*/  UIADD3 UR4, UPT, UPT, -UR6, URZ, URZ ;  /* 0x000000ff06047290 */ /* 0x000fc8000fffe1ff */
[----:B------:R-:W-:-:S06]  /*1080*/  UIMAD UR4, UR7, UR4, UR28 ;  /* 0x00000004070472a4 */ /* 0x000fcc000f8e021c */
[----:B------:R-:W-:Y:S01]  /*1090*/  IMAD.U32 R148, RZ, RZ, UR4 ;  /* 0x00000004ff947e24 */ /* 0x000fe2000f8e00ff */
[----:B-1----:R-:W-:Y:S06]  /*10a0*/  BRA.U UP5, `(.L_x_17) ;  /* 0x0000000105407547 */ /* 0x002fec000b800000 */
[----:B------:R-:W-:Y:S01]  /*10b0*/  R2UR UR4, R148 ;  /* 0x00000000940472ca */ /* 0x000fe200000e0000 */
[----:B------:R-:W-:-:S12]  /*10c0*/  ULOP3.LUT UR7, UR63, 0xfffffffe, URZ, 0xc0, !UPT ;  /* 0xfffffffe3f077892 */ /* 0x000fd8000f8ec0ff */
[----:B------:R-:W-:Y:S02]  /*10d0*/  UISETP.NE.AND UP0, UPT, UR4, URZ, UPT ;  /* 0x000000ff0400728c */ /* 0x000fe4000bf05270 */
[----:B------:R-:W-:Y:S02]  /*10e0*/  ULOP3.LUT UR4, UR63, 0x2, URZ, 0x3c, !UPT ;  /* 0x000000023f047892 */ /* 0x000fe4000f8e3cff */
[----:B------:R-:W-:Y:S02]  /*10f0*/  UISETP.GT.U32.AND UP2, UPT, UR63, 0x1, UP0 ;  /* 0x000000013f00788c */ /* 0x000fe40008744070 */
[----:B------:R-:W-:Y:S02]  /*1100*/  UISETP.GT.U32.AND UP0, UPT, UR4, 0x1, UP0 ;  /* 0x000000010400788c */ /* 0x000fe40008704070 */
[----:B------:R-:W-:Y:S02]  /*1110*/  USEL UR5, URZ, 0x2, UP2 ;  /* 0x00000002ff057887 */ /* 0x000fe40009000000 */
[----:B------:R-:W-:-:S02]  /*1120*/  USEL UR6, URZ, 0x1, UP2 ;  /* 0x00000001ff067887 */ /* 0x000fc40009000000 */
[----:B------:R-:W-:Y:S02]  /*1130*/  USEL UR4, URZ, 0x4, UP0 ;  /* 0x00000004ff047887 */ /* 0x000fe40008000000 */
[----:B------:R-:W-:Y:S02]  /*1140*/  USEL UR8, URZ, 0x8, UP0 ;  /* 0x00000008ff087887 */ /* 0x000fe40008000000 */
[----:B------:R-:W-:-:S03]  /*1150*/  UIADD3 UR4, UPT, UPT, UR4, UR5, UR6 ;  /* 0x0000000504047290 */ /* 0x000fc6000fffe006 */
[----:B------:R-:W-:Y:S01]  /*1160*/  UMOV UR5, 0x3 ;  /* 0x0000000300057882 */ /* 0x000fe20000000000 */
[----:B------:R-:W-:Y:S02]  /*1170*/  UIADD3 UR4, UPT, UPT, UR4, UR8, URZ ;  /* 0x0000000804047290 */ /* 0x000fe4000fffe0ff */
[----:B------:R-:W-:-:S04]  /*1180*/  USHF.L.U32 UR5, UR5, UR7, URZ ;  /* 0x0000000705057299 */ /* 0x000fc800080006ff */
[----:B------:R-:W-:Y:S02]  /*1190*/  MOV R3, UR4 ;  /* 0x0000000400037c02 */ /* 0x000fe40008000f00 */
[----:B------:R-:W-:-:S07]  /*11a0*/  IMAD.U32 R2, RZ, RZ, UR5 ;  /* 0x00000005ff027e24 */ /* 0x000fce000f8e00ff */
.L_x_17:
[----:B------:R-:W1:Y:S01]  /*11b0*/  S2UR UR36, SR_CTAID.Z ;  /* 0x00000000002479c3 */ /* 0x000e620000002700 */
[----:B------:R-:W-:Y:S01]  /*11c0*/  UISETP.GE.AND UP0, UPT, UR19, 0x1, UPT ;  /* 0x000000011300788c */ /* 0x000fe2000bf06270 */
[----:B------:R-:W-:-:S08]  /*11d0*/  UMOV UR23, 0x5 ;  /* 0x0000000500177882 */ /* 0x000fd00000000000 */
[----:B------:R-:W-:Y:S05]  /*11e0*/  BRA.U !UP0, `(.L_x_18) ;  /* 0x0000000108d07547 */ /* 0x000fea000b800000 */
[----:B------:R-:W2:Y:S01]  /*11f0*/  LDCU.128 UR12, c[0x0][0xb10] ;  /* 0x00016200ff0c77ac */ /* 0x000ea20008000c00 */
[----:B------:R-:W3:Y:S01]  /*1200*/  LDCU UR6, c[0x0][0x370] ;  /* 0x00006e00ff0677ac */ /* 0x000ee20008000800 */
[----:B------:R-:W4:Y:S01]  /*1210*/  LDCU UR7, c[0x0][0x374] ;  /* 0x00006e80ff0777ac */ /* 0x000f220008000800 */
[----:B------:R-:W1:Y:S01]  /*1220*/  LDCU UR20, c[0x0][0xb0c] ;  /* 0x00016180ff1477ac */ /* 0x000e620008000800 */
[----:B------:R-:W1:Y:S01]  /*1230*/  LDCU UR21, c[0x0][0xb20] ;  /* 0x00016400ff1577ac */ /* 0x000e620008000800 */
[----:B------:R-:W1:Y:S01]  /*1240*/  LDCU.64 UR8, c[0x0][0xb28] ;  /* 0x00016500ff0877ac */ /* 0x000e620008000a00 */
[----:B--2---:R-:W-:Y:S02]  /*1250*/  UISETP.NE.AND UP3, UPT, UR14, 0x1, UPT ;  /* 0x000000010e00788c */ /* 0x004fe4000bf65270 */
[----:B----4-:R-:W-:Y:S02]  /*1260*/  UIMAD.WIDE.U32 UR10, UR7, UR15, URZ ;  /* 0x0000000f070a72a5 */ /* 0x010fe4000f8e00ff */
[----:B---3--:R-:W-:-:S02]  /*1270*/  UIMAD.WIDE.U32 UR16, UR6, UR12, URZ ;  /* 0x0000000c061072a5 */ /* 0x008fc4000f8e00ff */
[----:B-1----:R-:W-:Y:S02]  /*1280*/  UISETP.NE.AND UP0, UPT, UR20, 0x1, UPT ;  /* 0x000000011400788c */ /* 0x002fe4000bf05270 */
[----:B------:R-:W-:Y:S01]  /*1290*/  UIMAD.WIDE.U32 UR4, UR24, UR12, URZ ;  /* 0x0000000c180472a5 */ /* 0x000fe2000f8e00ff */
[----:B------:R-:W-:Y:S02]  /*12a0*/  UMOV UR10, UR11 ;  /* 0x0000000b000a7c82 */ /* 0x000fe40008000000 */
[----:B------:R-:W-:Y:S01]  /*12b0*/  UMOV UR16, UR17 ;  /* 0x0000001100107c82 */ /* 0x000fe20008000000 */
[----:B------:R-:W-:Y:S02]  /*12c0*/  @UP3 USHF.R.U32.HI UR7, URZ, UR21, UR10 ;  /* 0x00000015ff073299 */ /* 0x000fe4000801160a */
[----:B------:R-:W-:Y:S02]  /*12d0*/  UISETP.NE.AND UP2, UPT, UR19, 0x1, UPT ;  /* 0x000000011300788c */ /* 0x000fe4000bf45270 */
[----:B------:R-:W-:-:S02]  /*12e0*/  USHF.R.U32.HI UR5, URZ, UR13, UR5 ;  /* 0x0000000dff057299 */ /* 0x000fc40008011605 */
[----:B------:R-:W-:Y:S02]  /*12f0*/  @UP0 USHF.R.U32.HI UR6, URZ, UR13, UR16 ;  /* 0x0000000dff060299 */ /* 0x000fe40008011610 */
[----:B------:R-:W-:Y:S02]  /*1300*/  UIMAD.WIDE.U32 UR12, UR28, UR15, URZ ;  /* 0x0000000f1c0c72a5 */ /* 0x000fe4000f8e00ff */
[----:B------:R-:W-:Y:S02]  /*1310*/  UIMAD.WIDE.U32 UR10, UR7, UR8, URZ ;  /* 0x00000008070a72a5 */ /* 0x000fe4000f8e00ff */
[----:B------:R-:W-:Y:S02]  /*1320*/  UIMAD.WIDE.U32 UR16, UR6, UR8, URZ ;  /* 0x00000008061072a5 */ /* 0x000fe4000f8e00ff */
[----:B------:R-:W-:Y:S01]  /*1330*/  USEL UR5, UR24, UR5, !UP0 ;  /* 0x0000000518057287 */ /* 0x000fe2000c000000 */
[----:B------:R-:W-:Y:S02]  /*1340*/  UMOV UR4, UR13 ;  /* 0x0000000d00047c82 */ /* 0x000fe40008000000 */
[----:B------:R-:W-:Y:S01]  /*1350*/  UMOV UR10, UR11 ;  /* 0x0000000b000a7c82 */ /* 0x000fe20008000000 */
[----:B------:R-:W-:-:S02]  /*1360*/  USHF.R.U32.HI UR4, URZ, UR21, UR4 ;  /* 0x00000015ff047299 */ /* 0x000fc40008011604 */
[----:B------:R-:W-:Y:S01]  /*1370*/  @UP2 USHF.R.U32.HI UR7, URZ, UR9, UR10 ;  /* 0x00000009ff072299 */ /* 0x000fe2000801160a */
[----:B------:R-:W-:Y:S01]  /*1380*/  UMOV UR16, UR17 ;  /* 0x0000001100107c82 */ /* 0x000fe20008000000 */
[----:B------:R-:W-:Y:S02]  /*1390*/  USEL UR4, UR28, UR4, !UP3 ;  /* 0x000000041c047287 */ /* 0x000fe4000d800000 */
[----:B------:R-:W-:Y:S02]  /*13a0*/  @UP2 USHF.R.U32.HI UR6, URZ, UR9, UR16 ;  /* 0x00000009ff062299 */ /* 0x000fe40008011610 */
[----:B------:R-:W-:Y:S02]  /*13b0*/  UIMAD UR7, UR7, UR19, URZ ;  /* 0x00000013070772a4 */ /* 0x000fe4000f8e02ff */
[----:B------:R-:W-:Y:S02]  /*13c0*/  UIMAD UR12, UR6, UR19, URZ ;  /* 0x00000013060c72a4 */ /* 0x000fe4000f8e02ff */
[----:B------:R-:W-:-:S02]  /*13d0*/  UISETP.GE.AND UP0, UPT, UR4, UR7, UPT ;  /* 0x000000070400728c */ /* 0x000fc4000bf06270 */
[----:B------:R-:W-:Y:S02]  /*13e0*/  UIMAD.WIDE.U32 UR10, UR4, UR8, URZ ;  /* 0x00000008040a72a5 */ /* 0x000fe4000f8e00ff */
[----:B------:R-:W-:Y:S02]  /*13f0*/  UISETP.GE.OR UP0, UPT, UR5, UR12, UP0 ;  /* 0x0000000c0500728c */ /* 0x000fe40008706670 */
[----:B------:R-:W-:Y:S02]  /*1400*/  UIMAD.WIDE.U32 UR12, UR5, UR8, URZ ;  /* 0x00000008050c72a5 */ /* 0x000fe4000f8e00ff */
[----:B------:R-:W-:Y:S01]  /*1410*/  UIADD3 UR10, UPT, UPT, -UR4, URZ, URZ ;  /* 0x000000ff040a7290 */ /* 0x000fe2000fffe1ff */
[----:B------:R-:W-:Y:S01]  /*1420*/  UMOV UR8, UR11 ;  /* 0x0000000b00087c82 */ /* 0x000fe20008000000 */
[----:B------:R-:W-:Y:S02]  /*1430*/  UIADD3 UR11, UPT, UPT, -UR5, URZ, URZ ;  /* 0x000000ff050b7290 */ /* 0x000fe4000fffe1ff */
[----:B------:R-:W-:-:S03]  /*1440*/  USHF.R.U32.HI UR8, URZ, UR9, UR8 ;  /* 0x00000009ff087299 */ /* 0x000fc60008011608 */
[----:B------:R-:W-:Y:S01]  /*1450*/  @!UP0 UMOV UR7, UR13 ;  /* 0x0000000d00078c82 */ /* 0x000fe20008000000 */
[----:B------:R-:W-:Y:S02]  /*1460*/  UIMAD UR28, UR14, UR10, UR28 ;  /* 0x0000000a0e1c72a4 */ /* 0x000fe4000f8e021c */
[----:B------:R-:W-:Y:S02]  /*1470*/  USEL UR8, UR4, UR8, !UP2 ;  /* 0x0000000804087287 */ /* 0x000fe4000d000000 */
[----:B------:R-:W-:Y:S02]  /*1480*/  @!UP0 USHF.R.U32.HI UR7, URZ, UR9, UR7 ;  /* 0x00000009ff078299 */ /* 0x000fe40008011607 */
[----:B------:R-:W-:Y:S02]  /*1490*/  UIADD3 UR9, UPT, UPT, -UR8, URZ, URZ ;  /* 0x000000ff08097290 */ /* 0x000fe4000fffe1ff */
[----:B------:R-:W-:Y:S02]  /*14a0*/  @!UP0 USEL UR7, UR5, UR7, !UP2 ;  /* 0x0000000705078287 */ /* 0x000fe4000d000000 */
[----:B------:R-:W-:-:S02]  /*14b0*/  UIMAD UR9, UR19, UR9, UR4 ;  /* 0x00000009130972a4 */ /* 0x000fc4000f8e0204 */
[----:B------:R-:W-:Y:S02]  /*14c0*/  @!UP0 UIADD3 UR8, UPT, UPT, UR8, -UR7, URZ ;  /* 0x8000000708088290 */ /* 0x000fe4000fffe0ff */
[----:B------:R-:W-:Y:S02]  /*14d0*/  @!UP0 UIMAD UR6, UR9, UR6, UR7 ;  /* 0x00000006090682a4 */ /* 0x000fe4000f8e0207 */
[----:B------:R-:W-:Y:S02]  /*14e0*/  @!UP0 UIMAD UR4, UR8, UR19, UR5 ;  /* 0x00000013080482a4 */ /* 0x000fe4000f8e0205 */
[----:B------:R-:W-:Y:S02]  /*14f0*/  UIMAD UR24, UR20, UR11, UR24 ;  /* 0x0000000b141872a4 */ /* 0x000fe4000f8e0218 */
[----:B------:R-:W-:Y:S01]  /*1500*/  UIMAD UR28, UR4, UR14, UR28 ;  /* 0x0000000e041c72a4 */ /* 0x000fe2000f8e021c */
[----:B------:R-:W-:Y:S02]  /*1510*/  @!UP0 UMOV UR5, UR6 ;  /* 0x0000000600058c82 */ /* 0x000fe40008000000 */
[----:B------:R-:W-:-:S12]  /*1520*/  UIMAD UR24, UR5, UR20, UR24 ;  /* 0x00000014051872a4 */ /* 0x000fd8000f8e0218 */
.L_x_18:
[----:B------:R-:W-:Y:S02]  /*1530*/  UISETP.NE.AND UP2, UPT, UR22, 0x1, UPT ;  /* 0x000000011600788c */ /* 0x000fe4000bf45270 */
[----:B------:R-:W-:Y:S02]  /*1540*/  ULOP3.LUT UR29, UR29, 0xffff, URZ, 0xc0, !UPT ;  /* 0x0000ffff1d1d7892 */ /* 0x000fe4000f8ec0ff */
[----:B------:R-:W-:Y:S02]  /*1550*/  UISETP.NE.AND UP0, UPT, UR18, 0x2, UPT ;  /* 0x000000021200788c */ /* 0x000fe4000bf05270 */
[----:B------:R-:W-:Y:S02]  /*1560*/  ULOP3.LUT UR30, UR30, 0x1000, URZ, 0xc0, !UPT ;  /* 0x000010001e1e7892 */ /* 0x000fe4000f8ec0ff */
[----:B------:R-:W-:Y:S02]  /*1570*/  ULOP3.LUT UR54, UR54, 0x80, URZ, 0xc0, !UPT ;  /* 0x0000008036367892 */ /* 0x000fe4000f8ec0ff */
[----:B------:R-:W-:Y:S01]  /*1580*/  USHF.L.U32 UR29, UR23, UR29, URZ ;  /* 0x0000001d171d7299 */ /* 0x000fe200080006ff */
[----:B------:R-:W-:Y:S11]  /*1590*/  BRA.U UP2, `(.L_x_19) ;  /* 0x0000000102407547 */ /* 0x000ff6000b800000 */
[----:B------:R-:W2:Y:S01]  /*15a0*/  LDCU.128 UR8, c[0x0][0xb10] ;  /* 0x00016200ff0877ac */ /* 0x000ea20008000c00 */
[----:B------:R-:W3:Y:S01]  /*15b0*/  LDCU UR12, c[0x0][0xb0c] ;  /* 0x00016180ff0c77ac */ /* 0x000ee20008000800 */
[----:B------:R-:W4:Y:S01]  /*15c0*/  LDCU UR13, c[0x0][0xb20] ;  /* 0x00016400ff0d77ac */ /* 0x000f220008000800 */
[----:B--2---:R-:W-:Y:S02]  /*15d0*/  UIMAD.WIDE.U32 UR4, UR24, UR8, URZ ;  /* 0x00000008180472a5 */ /* 0x004fe4000f8e00ff */
[----:B------:R-:W-:Y:S02]  /*15e0*/  UIMAD.WIDE.U32 UR6, UR28, UR11, URZ ;  /* 0x0000000b1c0672a5 */ /* 0x000fe4000f8e00ff */
[----:B---3--:R-:W-:Y:S02]  /*15f0*/  UISETP.NE.AND UP2, UPT, UR12, 0x1, UPT ;  /* 0x000000010c00788c */ /* 0x008fe4000bf45270 */
[----:B------:R-:W-:-:S03]  /*1600*/  USHF.R.U32.HI UR5, URZ, UR9, UR5 ;  /* 0x00000009ff057299 */ /* 0x000fc60008011605 */
[----:B------:R-:W-:Y:S01]  /*1610*/  UMOV UR4, UR7 ;  /* 0x0000000700047c82 */ /* 0x000fe20008000000 */
[----:B------:R-:W-:Y:S02]  /*1620*/  USEL UR5, UR24, UR5, !UP2 ;  /* 0x0000000518057287 */ /* 0x000fe4000d000000 */
[----:B------:R-:W-:Y:S02]  /*1630*/  UISETP.NE.AND UP2, UPT, UR10, 0x1, UPT ;  /* 0x000000010a00788c */ /* 0x000fe4000bf45270 */
[----:B----4-:R-:W-:-:S04]  /*1640*/  USHF.R.U32.HI UR4, URZ, UR13, UR4 ;  /* 0x0000000dff047299 */ /* 0x010fc80008011604 */
[----:B------:R-:W-:-:S04]  /*1650*/  USEL UR4, UR28, UR4, !UP2 ;  /* 0x000000041c047287 */ /* 0x000fc8000d000000 */
[----:B------:R-:W-:Y:S02]  /*1660*/  UIADD3 UR6, UPT, UPT, UR5, -UR4, URZ ;  /* 0x8000000405067290 */ /* 0x000fe4000fffe0ff */
[----:B------:R-:W-:Y:S02]  /*1670*/  UIADD3 UR4, UPT, UPT, -UR5, UR4, URZ ;  /* 0x0000000405047290 */ /* 0x000fe4000fffe1ff */
[----:B------:R-:W-:Y:S02]  /*1680*/  UIMAD UR28, UR6, UR10, UR28 ;  /* 0x0000000a061c72a4 */ /* 0x000fe4000f8e021c */
[----:B------:R-:W-:-:S12]  /*1690*/  UIMAD UR24, UR4, UR12, UR24 ;  /* 0x0000000c041872a4 */ /* 0x000fd8000f8e0218 */
.L_x_19:
[----:B------:R-:W-:Y:S05]  /*16a0*/  BRA.U !UP6, `(.L_x_20) ;  /* 0x000000010e0c7547 */ /* 0x000fea000b800000 */
[----:B------:R-:W-:Y:S01]  /*16b0*/  UCGABAR_WAIT ;  /* 0x0000000000007dc7 */ /* 0x000fe20008000000 */
[----:B------:R-:W-:Y:S01]  /*16c0*/  CCTL.IVALL ;  /* 0x00000000ff00798f */ /* 0x000fe20002000000 */
[----:B------:R-:W-:Y:S05]  /*16d0*/  BRA `(.L_x_21) ;  /* 0x0000000000047947 */ /* 0x000fea0003800000 */
.L_x_20:
[----:B------:R-:W-:Y:S06]  /*16e0*/  BAR.SYNC.DEFER_BLOCKING 0x0 ;  /* 0x0000000000007b1d */ /* 0x000fec0000010000 */
.L_x_21:
[----:B------:R-:W-:Y:S05]  /*16f0*/  BRA.U UP0, `(.L_x_22) ;  /* 0x0000001500047547 */ /* 0x000fea000b800000 */
[----:B------:R-:W2:Y:S01]  /*1700*/  LDCU UR6, c[0x0][0x38c] ;  /* 0x00007180ff0677ac */ /* 0x000ea20008000800 */
[----:B------:R-:W-:Y:S01]  /*1710*/  PLOP3.LUT P1, PT, PT, PT, UP4, 0x80, 0x8 ;  /* 0x000000000008781c */ /* 0x000fe20003f2f048 */
[----:B------:R-:W-:Y:S01]  /*1720*/  IMAD.MOV.U32 R12, RZ, RZ, 0x1 ;  /* 0x00000001ff0c7424 */ /* 0x000fe200078e00ff */
[----:B------:R-:W-:Y:S02]  /*1730*/  ISETP.NE.AND P2, PT, R0, RZ, P3 ;  /* 0x000000ff0000720c */ /* 0x000fe40001f45270 */
[----:B------:R-:W-:Y:S02]  /*1740*/  CS2R R10, SRZ ;  /* 0x00000000000a7805 */ /* 0x000fe4000001ff00 */
[----:B------:R-:W-:Y:S01]  /*1750*/  PLOP3.LUT P1, PT, P1, PT, PT, 0x8, 0x80 ;  /* 0x000000000080781c */ /* 0x000fe20000f2e170 */
[----:B------:R-:W-:Y:S01]  /*1760*/  IMAD.MOV.U32 R9, RZ, RZ, RZ ;  /* 0x000000ffff097224 */ /* 0x000fe200078e00ff */
[----:B------:R-:W3:Y:S01]  /*1770*/  LDCU UR48, c[0x0][0x370] ;  /* 0x00006e00ff3077ac */ /* 0x000ee20008000800 */
[----:B------:R-:W-:Y:S01]  /*1780*/  IMAD.MOV.U32 R8, RZ, RZ, 0x1 ;  /* 0x00000001ff087424 */ /* 0x000fe200078e00ff */
[----:B------:R-:W4:Y:S01]  /*1790*/  LDCU.64 UR40, c[0x0][0x348] ;  /* 0x00006900ff2877ac */ /* 0x000f220008000a00 */
[----:B------:R-:W-:Y:S01]  /*17a0*/  ULEA.HI UR52, UR30, UR54, URZ, 0x1a ;  /* 0x000000361e347291 */ /* 0x000fe2000f8fd0ff */
[----:B------:R-:W1:Y:S01]  /*17b0*/  LDCU UR46, c[0x0][0x374] ;  /* 0x00006e80ff2e77ac */ /* 0x000e620008000800 */
[----:B--2---:R-:W-:-:S02]  /*17c0*/  UIADD3 UR5, UPT, UPT, UR6, 0x7f, URZ ;  /* 0x0000007f06057890 */ /* 0x004fc4000fffe0ff */
[----:B------:R-:W-:Y:S02]  /*17d0*/  UIADD3 UR55, UPT, UPT, UR6, 0xfe, URZ ;  /* 0x000000fe06377890 */ /* 0x000fe4000fffe0ff */
[----:B------:R-:W-:Y:S01]  /*17e0*/  USHF.R.S32.HI UR4, URZ, 0x1f, UR5 ;  /* 0x0000001fff047899 */ /* 0x000fe20008011405 */
[----:B------:R-:W-:-:S03]  /*17f0*/  UMOV UR15, URZ ;  /* 0x000000ff000f7c82 */ /* 0x000fc60008000000 */
[----:B------:R-:W-:Y:S02]  /*1800*/  ULEA.HI UR4, UR4, UR5, URZ, 0x7 ;  /* 0x0000000504047291 */ /* 0x000fe4000f8f38ff */
[----:B------:R-:W-:Y:S02]  /*1810*/  UIADD3 UR5, UPT, UPT, UR6, -0x1, URZ ;  /* 0xffffffff06057890 */ /* 0x000fe4000fffe0ff */
[----:B------:R-:W-:Y:S02]  /*1820*/  USHF.R.S32.HI UR50, URZ, 0x7, UR4 ;  /* 0x00000007ff327899 */ /* 0x000fe40008011404 */
[----:B------:R-:W-:Y:S02]  /*1830*/  UISETP.GE.U32.AND UP1, UPT, UR5, -0xff, UPT ;  /* 0xffffff010500788c */ /* 0x000fe4000bf26070 */
[----:B------:R-:W-:-:S04]  /*1840*/  UISETP.LT.U32.AND UP0, UPT, UR50, 0x2, UPT ;  /* 0x000000023200788c */ /* 0x000fc8000bf01070 */
[----:B------:R-:W-:Y:S02]  /*1850*/  USEL UR49, UR50, 0x2, UP0 ;  /* 0x0000000232317887 */ /* 0x000fe40008000000 */
[----:B------:R-:W-:Y:S02]  /*1860*/  UISETP.NE.AND UP0, UPT, UR18, URZ, UPT ;  /* 0x000000ff1200728c */ /* 0x000fe4000bf05270 */
[----:B------:R-:W-:Y:S02]  /*1870*/  UIADD3 UR4, UPT, UPT, UR49, -0x1, URZ ;  /* 0xffffffff31047890 */ /* 0x000fe4000fffe0ff */
[----:B------:R-:W-:Y:S02]  /*1880*/  @UP1 UIADD3 UR4, UPT, UPT, UR49, URZ, URZ ;  /* 0x000000ff31041290 */ /* 0x000fe4000fffe0ff */
[----:B------:R-:W-:Y:S02]  /*1890*/  USEL UR31, UR43, 0x2, UP0 ;  /* 0x000000022b1f7887 */ /* 0x000fe40008000000 */
[----:B------:R-:W-:-:S02]  /*18a0*/  UIADD3 UR53, UPT, UPT, UR50, -UR49, URZ ;  /* 0x8000003132357290 */ /* 0x000fc4000fffe0ff */
[----:B------:R-:W-:Y:S02]  /*18b0*/  UIADD3 UR43, UPT, UPT, UR4, 0x1, URZ ;  /* 0x00000001042b7890 */ /* 0x000fe4000fffe0ff */
[----:B-1-34-:R-:W-:-:S12]  /*18c0*/  UIADD3 UR51, UPT, UPT, -UR4, URZ, URZ ;  /* 0x000000ff04337290 */ /* 0x01afd8000fffe1ff */
.L_x_44:
[----:B------:R-:W-:Y:S01]  /*18d0*/  UISETP.NE.AND UP0, UPT, UR47, URZ, UPT ;  /* 0x000000ff2f00728c */ /* 0x000fe2000bf05270 */
[----:B-1----:R-:W1:Y:S08]  /*18e0*/  S2UR UR47, SR_CgaCtaId ;  /* 0x00000000002f79c3 */ /* 0x002e700000008800 */
[----:B------:R-:W-:Y:S05]  /*18f0*/  BRA.U UP0, `(.L_x_23) ;  /* 0x0000000100347547 */ /* 0x000fea000b800000 */
[----:B------:R-:W2:Y:S01]  /*1900*/  S2R R0, SR_CgaCtaId ;  /* 0x0000000000007919 */ /* 0x000ea20000008800 */
[----:B------:R-:W-:Y:S02]  /*1910*/  MOV R3, 0x400 ;  /* 0x0000040000037802 */ /* 0x000fe40000000f00 */
[----:B------:R-:W-:Y:S02]  /*1920*/  SHF.L.U32 R2, R8, 0x1f, RZ ;  /* 0x0000001f08027819 */ /* 0x000fe400000006ff */
[----:B--2---:R-:W-:-:S05]  /*1930*/  LEA R0, R0, R3, 0x18 ;  /* 0x0000000300007211 */ /* 0x004fca00078ec0ff */
[----:B------:R-:W-:-:S04]  /*1940*/  IMAD R3, R9, 0x8, R0 ;  /* 0x0000000809037824 */ /* 0x000fc800078e0200 */
[----:B------:R-:W2:Y:S02]  /*1950*/  SYNCS.PHASECHK.TRANS64.TRYWAIT P0, [R3+URZ+0xc0], R2 ;  /* 0x0000c002030075a7 */ /* 0x000ea400080011ff */
[----:B--2---:R-:W-:Y:S05]  /*1960*/  @!P0 BRA `(.L_x_24) ;  /* 0x000000a000c88947 */ /* 0x004fea0003800000 */
.L_x_147:
[----:B------:R-:W-:Y:S01]  /*1970*/  VIADD R9, R9, 0x1 ;  /* 0x0000000109097836 */ /* 0x000fe20000000000 */
[----:B------:R2:W-:Y:S04]  /*1980*/  SYNCS.ARRIVE.TRANS64.A1T0 RZ, [R3+URZ+0xb0], RZ ;  /* 0x0000b0ff03ff79a7 */ /* 0x0005e800081000ff */
[----:B------:R-:W-:-:S04]  /*1990*/  ISETP.NE.AND P0, PT, R9, 0x2, PT ;  /* 0x000000020900780c */ /* 0x000fc80003f05270 */
[----:B------:R-:W-:Y:S02]  /*19a0*/  SEL R9, R9, RZ, P0 ;  /* 0x000000ff09097207 */ /* 0x000fe40000000000 */
[----:B--2---:R-:W-:-:S04]  /*19b0*/  SEL R3, RZ, 0x1, P0 ;  /* 0x00000001ff037807 */ /* 0x004fc80000000000 */
[----:B------:R-:W-:-:S07]  /*19c0*/  LOP3.LUT R8, R8, R3, RZ, 0x3c, !PT ;  /* 0x0000000308087212 */ /* 0x000fce00078e3cff */
.L_x_23:
[----:B------:R-:W-:Y:S01]  /*19d0*/  UMOV UR14, 0x400 ;  /* 0x00000400000e7882 */ /* 0x000fe20000000000 */
[----:B------:R-:W-:Y:S01]  /*19e0*/  UISETP.GE.U32.AND UP0, UPT, UR55, 0xff, UPT ;  /* 0x000000ff3700788c */ /* 0x000fe2000bf06070 */
[----:B------:R-:W-:Y:S01]  /*19f0*/  SHF.L.U32 R0, R12, 0x1f, RZ ;  /* 0x0000001f0c007819 */ /* 0x000fe200000006ff */
[----:B-1----:R-:W-:Y:S02]  /*1a00*/  ULEA UR14, UR47, UR14, 0x18 ;  /* 0x0000000e2f0e7291 */ /* 0x002fe4000f8ec0ff */
[----:B------:R-:W-:Y:S02]  /*1a10*/  ULEA UR19, UR28, UR52, 0x8 ;  /* 0x000000341c137291 */ /* 0x000fe4000f8e40ff */
[----:B------:R-:W-:Y:S01]  /*1a20*/  ULEA UR4, UR15, UR14, 0x3 ;  /* 0x0000000e0f047291 */ /* 0x000fe2000f8e18ff */
[----:B------:R-:W-:-:S08]  /*1a30*/  UMOV UR13, URZ ;  /* 0x000000ff000d7c82 */ /* 0x000fd00008000000 */
[----:B------:R1:W2:Y:S01]  /*1a40*/  SYNCS.PHASECHK.TRANS64.TRYWAIT P0, [UR4+0x10], R0 ;  /* 0x00001000ff0075a7 */ /* 0x0002a20008001104 */
[----:B------:R-:W-:-:S04]  /*1a50*/  ULEA.HI UR4, UR24, UR24, URZ, 0x1 ;  /* 0x0000001818047291 */ /* 0x000fc8000f8f08ff */
[----:B------:R-:W-:-:S04]  /*1a60*/  USHF.L.U32 UR4, UR4, 0x7, URZ ;  /* 0x0000000704047899 */ /* 0x000fc800080006ff */
[----:B------:R-:W-:Y:S01]  /*1a70*/  ULOP3.LUT UR35, UR54, 0xffffff00, UR4, 0xf8, !UPT ;  /* 0xffffff0036237892 */ /* 0x000fe2000f8ef804 */
[----:B------:R-:W-:Y:S11]  /*1a80*/  BRA.U !UP0, `(.L_x_25) ;  /* 0x0000000108f87547 */ /* 0x000ff6000b800000 */
[----:B------:R-:W-:Y:S01]  /*1a90*/  UMOV UR21, UR51 ;  /* 0x0000003300157c82 */ /* 0x000fe20008000000 */
[----:B------:R-:W-:Y:S01]  /*1aa0*/  UMOV UR4, UR15 ;  /* 0x0000000f00047c82 */ /* 0x000fe20008000000 */
[----:B------:R-:W-:-:S05]  /*1ab0*/  UMOV UR26, 0x40 ;  /* 0x00000040001a7882 */ /* 0x000fca0000000000 */
.L_x_31:
[----:B------:R-:W-:Y:S01]  /*1ac0*/  ULEA UR33, UR4, UR14, 0x3 ;  /* 0x0000000e04217291 */ /* 0x000fe2000f8e18ff */
[----:B------:R-:W-:Y:S01]  /*1ad0*/  @P3 MOV R2, 0x20000 ;  /* 0x0002000000023802 */ /* 0x000fe20000000f00 */
[----:B--2-4-:R-:W-:Y:S10]  /*1ae0*/  @P0 BRA `(.L_x_26) ;  /* 0x00000000000c0947 */ /* 0x014ff40003800000 */
[----:B------:R-:W-:-:S04]  /*1af0*/  SHF.L.U32 R3, R12, 0x1f, RZ ;  /* 0x0000001f0c037819 */ /* 0x000fc800000006ff */
[----:B------:R-:W2:Y:S02]  /*1b00*/  SYNCS.PHASECHK.TRANS64.TRYWAIT P0, [UR33+0x10], R3 ;  /* 0x00001003ff0075a7 */ /* 0x000ea40008001121 */
[----:B--2---:R-:W-:Y:S05]  /*1b10*/  @!P0 BRA `(.L_x_27) ;  /* 0x000000a000708947 */ /* 0x004fea0003800000 */
.L_x_26:
[----:B------:R2:W-:Y:S01]  /*1b20*/  @P3 SYNCS.ARRIVE.TRANS64 RZ, [UR33], R2 ;  /* 0x00000002ffff39a7 */ /* 0x0005e20008000021 */
[----:B------:R-:W-:Y:S02]  /*1b30*/  ULOP3.LUT UR5, UR31, 0x2, URZ, 0xfc, !UPT ;  /* 0x000000021f057892 */ /* 0x000fe4000f8efcff */
[----:B------:R-:W-:Y:S02]  /*1b40*/  UIADD3 UR21, UPT, UPT, UR21, 0x1, URZ ;  /* 0x0000000115157890 */ /* 0x000fe4000fffe0ff */
[----:B------:R-:W-:Y:S02]  /*1b50*/  UISETP.NE.AND UP0, UPT, UR5, 0x2, UPT ;  /* 0x000000020500788c */ /* 0x000fe4000bf05270 */
[----:B------:R-:W-:-:S07]  /*1b60*/  UISETP.NE.AND UP2, UPT, UR21, 0x1, UPT ;  /* 0x000000011500788c */ /* 0x000fce000bf45270 */
[----:B------:R-:W-:Y:S05]  /*1b70*/  BRA.U UP0, `(.L_x_28) ;  /* 0x0000000100047547 */ /* 0x000fea000b800000 */
[----:B------:R-:W-:Y:S05]  /*1b80*/  BPT.TRAP 0x1 ;  /* 0x000000040000795c */ /* 0x000fea0000300000 */
.L_x_28:
[----:B------:R-:W-:Y:S04]  /*1b90*/  BSSY.RECONVERGENT B0, `(.L_x_29) ;  /* 0x0000003000007945 */ /* 0x000fe80003800200 */
[----:B------:R-:W-:Y:S05]  /*1ba0*/  @!P2 BRA `(.L_x_30) ;  /* 0x000000000004a947 */ /* 0x000fea0003800000 */
[----:B------:R-:W-:Y:S05]  /*1bb0*/  BPT.TRAP 0x1 ;  /* 0x000000040000795c */ /* 0x000fea0000300000 */
.L_x_30:
[----:B------:R-:W-:Y:S05]  /*1bc0*/  BSYNC.RECONVERGENT B0 ;  /* 0x0000000000007941 */ /* 0x000fea0003800200 */
.L_x_29:
[----:B------:R-:W-:Y:S02]  /*1bd0*/  UIADD3 UR5, UPT, UPT, UR4, 0x1, URZ ;  /* 0x0000000104057890 */ /* 0x000fe4000fffe0ff */
[----:B------:R-:W-:Y:S02]  /*1be0*/  ULEA UR8, UR4, UR30, 0xe ;  /* 0x0000001e04087291 */ /* 0x000fe4000f8e70ff */
[----:B------:R-:W-:Y:S02]  /*1bf0*/  UISETP.NE.AND UP0, UPT, UR5, 0x2, UPT ;  /* 0x000000020500788c */ /* 0x000fe4000bf05270 */
[----:B------:R-:W-:Y:S02]  /*1c00*/  ULEA UR24, UR4, UR14, 0xf ;  /* 0x0000000e04187291 */ /* 0x000fe4000f8e78ff */
[----:B------:R-:W-:Y:S02]  /*1c10*/  USEL UR6, URZ, 0x1, UP0 ;  /* 0x00000001ff067887 */ /* 0x000fe40008000000 */
[----:B------:R-:W-:-:S02]  /*1c20*/  USEL UR15, UR5, URZ, UP0 ;  /* 0x000000ff050f7287 */ /* 0x000fc40008000000 */
[----:B------:R-:W-:Y:S02]  /*1c30*/  UIADD3 UR4, UP0, UPT, UR40, 0x180, URZ ;  /* 0x0000018028047890 */ /* 0x000fe4000ff1e0ff */
[----:B------:R-:W-:Y:S01]  /*1c40*/  ULEA UR5, UR15, UR14, 0x3 ;  /* 0x0000000e0f057291 */ /* 0x000fe2000f8e18ff */
[----:B------:R-:W-:Y:S01]  /*1c50*/  LOP3.LUT R12, R12, UR6, RZ, 0x3c, !PT ;  /* 0x000000060c0c7c12 */ /* 0x000fe2000f8e3cff */
[----:B------:R-:W-:Y:S02]  /*1c60*/  UIADD3 UR6, UP1, UPT, UR40, 0x80, URZ ;  /* 0x0000008028067890 */ /* 0x000fe4000ff3e0ff */
[----:B------:R-:W-:Y:S01]  /*1c70*/  ULEA UR8, UR8, UR14, 0x1 ;  /* 0x0000000e08087291 */ /* 0x000fe2000f8e08ff */
[----:B-1----:R-:W-:Y:S01]  /*1c80*/  SHF.L.U32 R0, R12, 0x1f, RZ ;  /* 0x0000001f0c007819 */ /* 0x002fe200000006ff */
[----:B------:R-:W-:Y:S02]  /*1c90*/  UIADD3 UR34, UPT, UPT, UR26, -0x40, URZ ;  /* 0xffffffc01a227890 */ /* 0x000fe4000fffe0ff */
[----:B------:R-:W-:Y:S01]  /*1ca0*/  ULOP3.LUT UR33, UR33, 0xfefffff8, URZ, 0xc0, !UPT ;  /* 0xfefffff821217892 */ /* 0x000fe2000f8ec0ff */
[----:B------:R3:W4:Y:S01]  /*1cb0*/  SYNCS.PHASECHK.TRANS64.TRYWAIT P0, [UR5+0x10], R0 ;  /* 0x00001000ff0075a7 */ /* 0x0007220008001105 */
[----:B------:R-:W-:-:S02]  /*1cc0*/  UIADD3.X UR7, UPT, UPT, URZ, UR41, URZ, UP1, !UPT ;  /* 0x00000029ff077290 */ /* 0x000fc40008ffe4ff */
[----:B------:R-:W-:Y:S02]  /*1cd0*/  UIADD3 UR32, UPT, UPT, UR24, 0x10800, URZ ;  /* 0x0001080018207890 */ /* 0x000fe4000fffe0ff */
[----:B------:R-:W-:Y:S02]  /*1ce0*/  UIADD3 UR24, UPT, UPT, UR24, 0x14800, URZ ;  /* 0x0001480018187890 */ /* 0x000fe4000fffe0ff */
[----:B------:R-:W-:Y:S02]  /*1cf0*/  UIADD3.X UR5, UPT, UPT, URZ, UR41, URZ, UP0, !UPT ;  /* 0x00000029ff057290 */ /* 0x000fe400087fe4ff */
[----:B------:R-:W-:Y:S02]  /*1d00*/  UIADD3 UR16, UPT, UPT, UR8, 0x20800, URZ ;  /* 0x0002080008107890 */ /* 0x000fe4000fffe0ff */
[----:B------:R-:W-:Y:S02]  /*1d10*/  UPRMT UR13, URZ, 0x5410, UR29 ;  /* 0x00005410ff0d7896 */ /* 0x000fe4000800001d */
[----:B------:R-:W-:Y:S01]  /*1d20*/  UIADD3 UR8, UPT, UPT, UR8, 0x24800, URZ ;  /* 0x0002480008087890 */ /* 0x000fe2000fffe0ff */
[----:B------:R-:W-:Y:S01]  /*1d30*/  UMOV UR22, 0x0 ;  /* 0x0000000000167882 */ /* 0x000fe20000000000 */
[----:B------:R-:W-:Y:S01]  /*1d40*/  UMOV UR23, 0x10000000 ;  /* 0x1000000000177882 */ /* 0x000fe20000000000 */
[----:B------:R-:W-:Y:S01]  /*1d50*/  UMOV UR27, UR35 ;  /* 0x00000023001b7c82 */ /* 0x000fe20008000000 */
[----:B------:R-:W-:Y:S01]  /*1d60*/  UMOV UR28, UR36 ;  /* 0x00000024001c7c82 */ /* 0x000fe20008000000 */
[----:B------:R-:W-:Y:S01]  /*1d70*/  UMOV UR25, UR33 ;  /* 0x0000002100197c82 */ /* 0x000fe20008000000 */
[----:B------:R-:W-:Y:S01]  /*1d80*/  UMOV UR20, UR36 ;  /* 0x0000002400147c82 */ /* 0x000fe20008000000 */
[----:B------:R-:W-:Y:S01]  /*1d90*/  UMOV UR17, UR33 ;  /* 0x0000002100117c82 */ /* 0x000fe20008000000 */
[----:B------:R-:W-:Y:S01]  /*1da0*/  UMOV UR18, UR34 ;  /* 0x0000002200127c82 */ /* 0x000fe20008000000 */
[----:B------:R-:W-:Y:S01]  /*1db0*/  UTMALDG.3D.2CTA [UR32], [UR6], desc[UR22] ;  /* 0x00001620060075b4 */ /* 0x000fe20008211000 */
[----:B------:R-:W-:Y:S01]  /*1dc0*/  UMOV UR10, UR26 ;  /* 0x0000001a000a7c82 */ /* 0x000fe20008000000 */
[----:B------:R-:W-:Y:S01]  /*1dd0*/  UMOV UR11, UR19 ;  /* 0x00000013000b7c82 */ /* 0x000fe20008000000 */
[----:B------:R-:W-:Y:S01]  /*1de0*/  UMOV UR12, UR36 ;  /* 0x00000024000c7c82 */ /* 0x000fe20008000000 */
[----:B------:R-:W-:Y:S01]  /*1df0*/  UMOV UR9, UR33 ;  /* 0x0000002100097c82 */ /* 0x000fe20008000000 */
[----:B------:R1:W-:Y:S01]  /*1e00*/  UTMALDG.3D.2CTA [UR24], [UR6], desc[UR22] ;  /* 0x00001618060075b4 */ /* 0x0003e20008211000 */
[----:B------:R-:W-:Y:S01]  /*1e10*/  UTMALDG.3D.MULTICAST.2CTA [UR16], [UR4], UR13, desc[UR22] ;  /* 0x00001610040073b4 */ /* 0x000fe2000821180d */
[----:B------:R2:W-:Y:S01]  /*1e20*/  UTMALDG.3D.MULTICAST.2CTA [UR8], [UR4], UR13, desc[UR22] ;  /* 0x00001608040073b4 */ /* 0x0005e2000821180d */
[----:B-1----:R-:W-:Y:S01]  /*1e30*/  UIADD3 UR26, UPT, UPT, UR26, 0x80, URZ ;  /* 0x000000801a1a7890 */ /* 0x002fe2000fffe0ff */
[----:B--2---:R-:W-:Y:S01]  /*1e40*/  UMOV UR13, UR43 ;  /* 0x0000002b000d7c82 */ /* 0x004fe20008000000 */
[----:B------:R-:W-:Y:S01]  /*1e50*/  UMOV UR4, UR15 ;  /* 0x0000000f00047c82 */ /* 0x000fe20008000000 */
[----:B---3--:R-:W-:Y:S09]  /*1e60*/  BRA.U UP2, `(.L_x_31) ;  /* 0xfffffffd02147547 */ /* 0x008ff2000b83ffff */
.L_x_25:
[----:B------:R-:W-:Y:S01]  /*1e70*/  ULEA UR4, UR15, UR14, 0x3 ;  /* 0x0000000e0f047291 */ /* 0x000fe2000f8e18ff */
[----:B-1----:R-:W-:Y:S01]  /*1e80*/  SHF.L.U32 R0, R12, 0x1f, RZ ;  /* 0x0000001f0c007819 */ /* 0x002fe200000006ff */
[----:B------:R-:W-:Y:S01]  /*1e90*/  @!P1 SYNCS.ARRIVE.TRANS64.A1T0 RZ, [UR14+0x68], RZ ;  /* 0x000068ffffff99a7 */ /* 0x000fe2000810000e */
[----:B------:R-:W-:-:S06]  /*1ea0*/  UISETP.GT.AND UP0, UPT, UR50, UR49, UPT ;  /* 0x000000313200728c */ /* 0x000fcc000bf04270 */
[----:B------:R1:W3:Y:S03]  /*1eb0*/  SYNCS.PHASECHK.TRANS64.TRYWAIT P1, [UR4+0x10], R0 ;  /* 0x00001000ff0075a7 */ /* 0x0002e60008021104 */
[----:B------:R-:W-:Y:S05]  /*1ec0*/  BRA.U !UP0, `(.L_x_32) ;  /* 0x0000000508047547 */ /* 0x000fea000b800000 */
[----:B------:R-:W-:Y:S01]  /*1ed0*/  UIADD3 UR37, UPT, UPT, UR53, UR13, URZ ;  /* 0x0000000d35257290 */ /* 0x000fe2000fffe0ff */
[----:B------:R-:W-:-:S11]  /*1ee0*/  UMOV UR6, UR15 ;  /* 0x0000000f00067c82 */ /* 0x000fd60008000000 */
.L_x_40:
[----:B------:R-:W-:Y:S01]  /*1ef0*/  ULEA UR7, UR6, UR14, 0x3 ;  /* 0x0000000e06077291 */ /* 0x000fe2000f8e18ff */
[----:B---3--:R-:W-:Y:S01]  /*1f00*/  @P3 MOV R2, 0x20000 ;  /* 0x0002000000023802 */ /* 0x008fe20000000f00 */
[----:B--23--:R-:W-:Y:S10]  /*1f10*/  @P1 BRA `(.L_x_33) ;  /* 0x00000000000c1947 */ /* 0x00cff40003800000 */
[----:B------:R-:W-:-:S04]  /*1f20*/  SHF.L.U32 R3, R12, 0x1f, RZ ;  /* 0x0000001f0c037819 */ /* 0x000fc800000006ff */
[----:B--2-4-:R-:W2:Y:S02]  /*1f30*/  SYNCS.PHASECHK.TRANS64.TRYWAIT P0, [UR7+0x10], R3 ;  /* 0x00001003ff0075a7 */ /* 0x014ea40008001107 */
[----:B--2---:R-:W-:Y:S05]  /*1f40*/  @!P0 BRA `(.L_x_34) ;  /* 0x0000009c007c8947 */ /* 0x004fea0003800000 */
.L_x_33:
[----:B------:R3:W-:Y:S01]  /*1f50*/  @P3 SYNCS.ARRIVE.TRANS64 RZ, [UR7], R2 ;  /* 0x00000002ffff39a7 */ /* 0x0007e20008000007 */
[----:B------:R-:W-:-:S04]  /*1f60*/  ULOP3.LUT UR4, UR31, 0x2, URZ, 0xfc, !UPT ;  /* 0x000000021f047892 */ /* 0x000fc8000f8efcff */
[----:B------:R-:W-:-:S09]  /*1f70*/  UISETP.NE.AND UP0, UPT, UR4, 0x2, UPT ;  /* 0x000000020400788c */ /* 0x000fd2000bf05270 */
[----:B------:R-:W-:Y:S05]  /*1f80*/  BRA.U UP0, `(.L_x_35) ;  /* 0x0000000100047547 */ /* 0x000fea000b800000 */
[----:B------:R-:W-:Y:S05]  /*1f90*/  BPT.TRAP 0x1 ;  /* 0x000000040000795c */ /* 0x000fea0000300000 */
.L_x_35:
[----:B------:R-:W-:Y:S04]  /*1fa0*/  BSSY.RECONVERGENT B0, `(.L_x_36) ;  /* 0x0000003000007945 */ /* 0x000fe80003800200 */
[----:B------:R-:W-:Y:S05]  /*1fb0*/  @!P2 BRA `(.L_x_37) ;  /* 0x000000000004a947 */ /* 0x000fea0003800000 */
[----:B------:R-:W-:Y:S05]  /*1fc0*/  BPT.TRAP 0x1 ;  /* 0x000000040000795c */ /* 0x000fea0000300000 */
.L_x_37:
[----:B------:R-:W-:Y:S05]  /*1fd0*/  BSYNC.RECONVERGENT B0 ;  /* 0x0000000000007941 */ /* 0x000fea0003800200 */
.L_x_36:
[----:B------:R-:W-:Y:S01]  /*1fe0*/  UIADD3 UR4, UPT, UPT, UR6, 0x1, URZ ;  /* 0x0000000106047890 */ /* 0x000fe2000fffe0ff */
[----:B------:R-:W-:Y:S01]  /*1ff0*/  BSSY.RECONVERGENT B0, `(.L_x_38) ;  /* 0x000002a000007945 */ /* 0x000fe20003800200 */
[----:B--2-4-:R-:W-:Y:S02]  /*2000*/  ELECT P0, URZ, PT ;  /* 0x0000000000ff782f */ /* 0x014fe40003800000 */
[----:B------:R-:W-:-:S04]  /*2010*/  UISETP.NE.AND UP0, UPT, UR4, 0x2, UPT ;  /* 0x000000020400788c */ /* 0x000fc8000bf05270 */
[----:B------:R-:W-:Y:S02]  /*2020*/  USEL UR5, URZ, 0x1, UP0 ;  /* 0x00000001ff057887 */ /* 0x000fe40008000000 */
[----:B------:R-:W-:-:S04]  /*2030*/  USEL UR15, UR4, URZ, UP0 ;  /* 0x000000ff040f7287 */ /* 0x000fc80008000000 */
[----:B------:R-:W-:Y:S01]  /*2040*/  ULEA UR4, UR15, UR14, 0x3 ;  /* 0x0000000e0f047291 */ /* 0x000fe2000f8e18ff */
[----:B------:R-:W-:-:S04]  /*2050*/  LOP3.LUT R12, R12, UR5, RZ, 0x3c, !PT ;  /* 0x000000050c0c7c12 */ /* 0x000fc8000f8e3cff */
[----:B-1----:R-:W-:-:S04]  /*2060*/  SHF.L.U32 R0, R12, 0x1f, RZ ;  /* 0x0000001f0c007819 */ /* 0x002fc800000006ff */
[----:B------:R1:W2:Y:S01]  /*2070*/  SYNCS.PHASECHK.TRANS64.TRYWAIT P1, [UR4+0x10], R0 ;  /* 0x00001000ff0075a7 */ /* 0x0002a20008021104 */
[----:B------:R-:W-:Y:S05]  /*2080*/  @!P0 BRA `(.L_x_39) ;  /* 0x0000000000808947 */ /* 0x000fea0003800000 */
[----:B------:R-:W-:Y:S02]  /*2090*/  ULEA UR8, UR6, UR30, 0xe ;  /* 0x0000001e06087291 */ /* 0x000fe4000f8e70ff */
[----:B------:R-:W-:Y:S02]  /*20a0*/  ULEA UR24, UR6, UR14, 0xf ;  /* 0x0000000e06187291 */ /* 0x000fe4000f8e78ff */
[----:B------:R-:W-:Y:S02]  /*20b0*/  UIADD3 UR4, UP1, UPT, UR40, 0x80, URZ ;  /* 0x0000008028047890 */ /* 0x000fe4000ff3e0ff */
[----:B------:R-:W-:Y:S02]  /*20c0*/  USHF.L.U32 UR34, UR13, 0x7, URZ ;  /* 0x000000070d227899 */ /* 0x000fe400080006ff */
[----:B------:R-:W-:Y:S02]  /*20d0*/  UIADD3 UR22, UP0, UPT, UR40, 0x180, URZ ;  /* 0x0000018028167890 */ /* 0x000fe4000ff1e0ff */
[----:B------:R-:W-:-:S02]  /*20e0*/  ULEA UR8, UR8, UR14, 0x1 ;  /* 0x0000000e08087291 */ /* 0x000fc4000f8e08ff */
[----:B------:R-:W-:Y:S02]  /*20f0*/  ULOP3.LUT UR33, UR7, 0xfefffff8, URZ, 0xc0, !UPT ;  /* 0xfefffff807217892 */ /* 0x000fe4000f8ec0ff */
[----:B------:R-:W-:Y:S02]  /*2100*/  UIADD3.X UR5, UPT, UPT, URZ, UR41, URZ, UP1, !UPT ;  /* 0x00000029ff057290 */ /* 0x000fe40008ffe4ff */
[----:B------:R-:W-:Y:S02]  /*2110*/  UIADD3 UR32, UPT, UPT, UR24, 0x10800, URZ ;  /* 0x0001080018207890 */ /* 0x000fe4000fffe0ff */
[----:B------:R-:W-:Y:S02]  /*2120*/  UIADD3 UR26, UPT, UPT, UR34, 0x40, URZ ;  /* 0x00000040221a7890 */ /* 0x000fe4000fffe0ff */
[----:B------:R-:W-:Y:S02]  /*2130*/  UIADD3 UR24, UPT, UPT, UR24, 0x14800, URZ ;  /* 0x0001480018187890 */ /* 0x000fe4000fffe0ff */
[----:B------:R-:W-:-:S02]  /*2140*/  UIADD3.X UR23, UPT, UPT, URZ, UR41, URZ, UP0, !UPT ;  /* 0x00000029ff177290 */ /* 0x000fc400087fe4ff */
        /* <DEDUP_REMOVED lines=11> */
[----:B------:R4:W-:Y:S01]  /*2200*/  UTMALDG.3D.2CTA [UR32], [UR4], desc[UR38] ;  /* 0x00002620040075b4 */ /* 0x0009e20008211000 */
[----:B------:R-:W-:Y:S01]  /*2210*/  UMOV UR11, UR19 ;  /* 0x00000013000b7c82 */ /* 0x000fe20008000000 */
[----:B------:R-:W-:Y:S01]  /*2220*/  UMOV UR12, UR36 ;  /* 0x00000024000c7c82 */ /* 0x000fe20008000000 */
[----:B------:R-:W-:Y:S01]  /*2230*/  UMOV UR9, UR33 ;  /* 0x0000002100097c82 */ /* 0x000fe20008000000 */
[----:B------:R-:W-:Y:S01]  /*2240*/  UMOV UR10, UR26 ;  /* 0x0000001a000a7c82 */ /* 0x000fe20008000000 */
[----:B------:R4:W-:Y:S01]  /*2250*/  UTMALDG.3D.2CTA [UR24], [UR4], desc[UR38] ;  /* 0x00002618040075b4 */ /* 0x0009e20008211000 */
[----:B------:R4:W-:Y:S01]  /*2260*/  UTMALDG.3D.MULTICAST.2CTA [UR16], [UR22], UR21, desc[UR38] ;  /* 0x00002610160073b4 */ /* 0x0009e20008211815 */
[----:B------:R4:W-:Y:S02]  /*2270*/  UTMALDG.3D.MULTICAST.2CTA [UR8], [UR22], UR21, desc[UR38] ;  /* 0x00002608160073b4 */ /* 0x0009e40008211815 */
[----:B----4-:R-:W-:Y:S01]  /*2280*/  NOP ;  /* 0x0000000000007918 */ /* 0x010fe20000000000 */
.L_x_39:
[----:B------:R-:W-:Y:S05]  /*2290*/  BSYNC.RECONVERGENT B0 ;  /* 0x0000000000007941 */ /* 0x000fea0003800200 */
.L_x_38:
[----:B------:R-:W-:Y:S01]  /*22a0*/  UIADD3 UR13, UPT, UPT, UR13, 0x1, URZ ;  /* 0x000000010d0d7890 */ /* 0x000fe2000fffe0ff */
[----:B------:R-:W-:-:S03]  /*22b0*/  UMOV UR6, UR15 ;  /* 0x0000000f00067c82 */ /* 0x000fc60008000000 */
[----:B------:R-:W-:-:S09]  /*22c0*/  UISETP.NE.AND UP0, UPT, UR13, UR37, UPT ;  /* 0x000000250d00728c */ /* 0x000fd2000bf05270 */
[----:B------:R-:W-:Y:S05]  /*22d0*/  BRA.U UP0, `(.L_x_40) ;  /* 0xfffffffd00047547 */ /* 0x000fea000b83ffff */
.L_x_32:
[C---:B------:R-:W-:Y:S01]  /*22e0*/  LEA R3, R11.reuse, UR14, 0x3 ;  /* 0x0000000e0b037c11 */ /* 0x040fe2000f8e18ff */
[----:B------:R-:W-:Y:S01]  /*22f0*/  NOP ;  /* 0x0000000000007918 */ /* 0x000fe20000000000 */
[----:B-1----:R-:W-:Y:S02]  /*2300*/  SHF.L.U32 R0, R10, 0x1f, RZ ;  /* 0x0000001f0a007819 */ /* 0x002fe400000006ff */
[----:B------:R-:W-:Y:S02]  /*2310*/  LEA R5, R11, UR14, 0x4 ;  /* 0x0000000e0b057c11 */ /* 0x000fe4000f8e20ff */
[----:B--2-4-:R-:W1:Y:S02]  /*2320*/  SYNCS.PHASECHK.TRANS64.TRYWAIT P0, [R3+URZ+0x70], R0 ;  /* 0x00007000030075a7 */ /* 0x014e6400080011ff */
[----:B-1----:R-:W-:Y:S05]  /*2330*/  @!P0 BRA `(.L_x_41) ;  /* 0x0000009800988947 */ /* 0x002fea0003800000 */
.L_x_150:
[----:B------:R-:W2:Y:S01]  /*2340*/  LDS.128 R4, [R5+0xe0] ;  /* 0x0000e00005047984 */ /* 0x000ea20000000c00 */
[----:B------:R-:W-:Y:S01]  /*2350*/  UISETP.GE.AND UP0, UPT, UR42, 0x1, UPT ;  /* 0x000000012a00788c */ /* 0x000fe2000bf06270 */
[----:B------:R-:W-:Y:S01]  /*2360*/  @!PT LDS RZ, [RZ] ;  /* 0x00000000fffff984 */ /* 0x000fe20000000800 */
[----:B------:R-:W-:Y:S01]  /*2370*/  @!PT LDS RZ, [RZ] ;  /* 0x00000000fffff984 */ /* 0x000fe20000000800 */
[----:B------:R-:W-:Y:S01]  /*2380*/  @!PT LDS RZ, [RZ] ;  /* 0x00000000fffff984 */ /* 0x000fe20000000800 */
[----:B------:R-:W-:Y:S01]  /*2390*/  @!PT LDS RZ, [RZ] ;  /* 0x00000000fffff984 */ /* 0x000fe20000000800 */
[----:B------:R4:W-:Y:S06]  /*23a0*/  MEMBAR.ALL.CTA ;  /* 0x0000000000007992 */ /* 0x0009ec0000008000 */
[----:B----4-:R-:W4:Y:S01]  /*23b0*/  FENCE.VIEW.ASYNC.S ;  /* 0x00000000000073c6 */ /* 0x010f220000000000 */
[----:B--2---:R-:W-:-:S13]  /*23c0*/  LOP3.LUT P0, RZ, R6, 0x1, RZ, 0xc0, !PT ;  /* 0x0000000106ff7812 */ /* 0x004fda000780c0ff */
[----:B----4-:R-:W-:Y:S01]  /*23d0*/  VOTEU.ANY UP1, P0 ;  /* 0x0000000000ff7886 */ /* 0x010fe20000020100 */
[----:B------:R-:W-:-:S13]  /*23e0*/  PLOP3.LUT P0, PT, PT, PT, UP1, 0x80, 0x8 ;  /* 0x000000000008781c */ /* 0x000fda0003f0f018 */
[----:B-1----:R-:W-:Y:S02]  /*23f0*/  @P0 LOP3.LUT R0, R5, 0xffff, RZ, 0xc0, !PT ;  /* 0x0000ffff05000812 */ /* 0x002fe400078ec0ff */
[----:B---3--:R-:W-:Y:S02]  /*2400*/  @P0 MOV R2, R4 ;  /* 0x0000000400020202 */ /* 0x008fe40000000f00 */
[----:B------:R-:W-:Y:S01]  /*2410*/  @P0 R2UR UR5, R0 ;  /* 0x00000000000502ca */ /* 0x000fe200000e0000 */
[----:B------:R-:W-:Y:S01]  /*2420*/  VIADD R0, R3, 0x80 ;  /* 0x0000008003007836 */ /* 0x000fe20000000000 */
[----:B------:R-:W-:Y:S02]  /*2430*/  @P0 SHF.R.U32.HI R4, RZ, 0x10, R5 ;  /* 0x00000010ff040819 */ /* 0x000fe40000011605 */
[----:B------:R-:W-:Y:S02]  /*2440*/  @P0 R2UR UR6, R2 ;  /* 0x00000000020602ca */ /* 0x000fe400000e0000 */
[----:B------:R-:W-:-:S02]  /*2450*/  PRMT R0, RZ, 0x654, R0 ;  /* 0x00000654ff007816 */ /* 0x000fc40000000000 */
[----:B------:R-:W-:Y:S02]  /*2460*/  @P0 R2UR UR4, R4 ;  /* 0x00000000040402ca */ /* 0x000fe400000e0000 */
[----:B------:R1:W-:Y:S03]  /*2470*/  SYNCS.ARRIVE.TRANS64.RED.A1T0 RZ, [R0+URZ], RZ ;  /* 0x000000ff00ff79a7 */ /* 0x0003e600081004ff */
[----:B------:R-:W-:-:S04]  /*2480*/  @UP1 UMOV UR44, UR5 ;  /* 0x00000005002c1c82 */ /* 0x000fc80008000000 */
[----:B------:R-:W-:-:S04]  /*2490*/  @UP1 UMOV UR45, UR6 ;  /* 0x00000006002d1c82 */ /* 0x000fc80008000000 */
[----:B------:R-:W-:Y:S01]  /*24a0*/  @UP1 UMOV UR36, UR4 ;  /* 0x0000000400241c82 */ /* 0x000fe20008000000 */
[----:B------:R-:W-:Y:S05]  /*24b0*/  BRA.U !UP0, `(.L_x_42) ;  /* 0x0000000108d47547 */ /* 0x000fea000b800000 */
[----:B------:R-:W2:Y:S01]  /*24c0*/  LDCU.128 UR16, c[0x0][0xb10] ;  /* 0x00016200ff1077ac */ /* 0x000ea20008000c00 */
[----:B------:R-:W3:Y:S01]  /*24d0*/  LDCU UR23, c[0x0][0xb20] ;  /* 0x00016400ff1777ac */ /* 0x000ee20008000800 */
[----:B------:R-:W4:Y:S01]  /*24e0*/  LDCU UR22, c[0x0][0xb0c] ;  /* 0x00016180ff1677ac */ /* 0x000f220008000800 */
[----:B------:R-:W1:Y:S01]  /*24f0*/  LDCU.64 UR8, c[0x0][0xb28] ;  /* 0x00016500ff0877ac */ /* 0x000e620008000a00 */
[----:B------:R-:W-:Y:S02]  /*2500*/  UISETP.NE.AND UP3, UPT, UR42, 0x1, UPT ;  /* 0x000000012a00788c */ /* 0x000fe4000bf65270 */
[----:B--2---:R-:W-:Y:S02]  /*2510*/  UIMAD.WIDE.U32 UR6, UR46, UR19, URZ ;  /* 0x000000132e0672a5 */ /* 0x004fe4000f8e00ff */
[----:B------:R-:W-:Y:S02]  /*2520*/  UIMAD.WIDE.U32 UR4, UR48, UR16, URZ ;  /* 0x00000010300472a5 */ /* 0x000fe4000f8e00ff */
[----:B------:R-:W-:-:S02]  /*2530*/  UISETP.NE.AND UP0, UPT, UR18, 0x1, UPT ;  /* 0x000000011200788c */ /* 0x000fc4000bf05270 */
[----:B------:R-:W-:Y:S01]  /*2540*/  UIMAD.WIDE.U32 UR20, UR44, UR19, URZ ;  /* 0x000000132c1472a5 */ /* 0x000fe2000f8e00ff */
[----:B------:R-:W-:Y:S02]  /*2550*/  UMOV UR6, UR7 ;  /* 0x0000000700067c82 */ /* 0x000fe40008000000 */
[----:B------:R-:W-:Y:S01]  /*2560*/  UMOV UR4, UR5 ;  /* 0x0000000500047c82 */ /* 0x000fe20008000000 */
[----:B---3--:R-:W-:Y:S02]  /*2570*/  USHF.R.U32.HI UR6, URZ, UR23, UR6 ;  /* 0x00000017ff067299 */ /* 0x008fe40008011606 */
[----:B----4-:R-:W-:Y:S02]  /*2580*/  UISETP.NE.AND UP2, UPT, UR22, 0x1, UPT ;  /* 0x000000011600788c */ /* 0x010fe4000bf45270 */
[----:B------:R-:W-:Y:S02]  /*2590*/  USHF.R.U32.HI UR4, URZ, UR17, UR4 ;  /* 0x00000011ff047299 */ /* 0x000fe40008011604 */
[----:B------:R-:W-:-:S02]  /*25a0*/  USEL UR5, UR46, UR6, !UP0 ;  /* 0x000000062e057287 */ /* 0x000fc4000c000000 */
[----:B------:R-:W-:Y:S02]  /*25b0*/  USEL UR6, UR48, UR4, !UP2 ;  /* 0x0000000430067287 */ /* 0x000fe4000d000000 */
[----:B-1----:R-:W-:Y:S01]  /*25c0*/  UIMAD.WIDE.U32 UR10, UR5, UR8, URZ ;  /* 0x00000008050a72a5 */ /* 0x002fe2000f8e00ff */
[----:B------:R-:W-:Y:S01]  /*25d0*/  UMOV UR4, UR21 ;  /* 0x0000001500047c82 */ /* 0x000fe20008000000 */
[----:B------:R-:W-:Y:S02]  /*25e0*/  UIMAD.WIDE.U32 UR12, UR45, UR16, URZ ;  /* 0x000000102d0c72a5 */ /* 0x000fe4000f8e00ff */
[----:B------:R-:W-:-:S03]  /*25f0*/  UIMAD.WIDE.U32 UR20, UR6, UR8, URZ ;  /* 0x00000008061472a5 */ /* 0x000fc6000f8e00ff */
[----:B------:R-:W-:Y:S01]  /*2600*/  UMOV UR10, UR11 ;  /* 0x0000000b000a7c82 */ /* 0x000fe20008000000 */
[----:B------:R-:W-:Y:S02]  /*2610*/  USHF.R.U32.HI UR4, URZ, UR23, UR4 ;  /* 0x00000017ff047299 */ /* 0x000fe40008011604 */
[----:B------:R-:W-:Y:S01]  /*2620*/  @UP3 USHF.R.U32.HI UR5, URZ, UR9, UR10 ;  /* 0x00000009ff053299 */ /* 0x000fe2000801160a */
[----:B------:R-:W-:Y:S01]  /*2630*/  UMOV UR12, UR13 ;  /* 0x0000000d000c7c82 */ /* 0x000fe20008000000 */
[----:B------:R-:W-:Y:S01]  /*2640*/  UMOV UR20, UR21 ;  /* 0x0000001500147c82 */ /* 0x000fe20008000000 */
[----:B------:R-:W-:Y:S02]  /*2650*/  USHF.R.U32.HI UR17, URZ, UR17, UR12 ;  /* 0x00000011ff117299 */ /* 0x000fe4000801160c */
[----:B------:R-:W-:Y:S02]  /*2660*/  USEL UR4, UR44, UR4, !UP0 ;  /* 0x000000042c047287 */ /* 0x000fe4000c000000 */
[----:B------:R-:W-:-:S02]  /*2670*/  @UP3 USHF.R.U32.HI UR6, URZ, UR9, UR20 ;  /* 0x00000009ff063299 */ /* 0x000fc40008011614 */
[----:B------:R-:W-:Y:S02]  /*2680*/  UIMAD UR7, UR42, UR5, URZ ;  /* 0x000000052a0772a4 */ /* 0x000fe4000f8e02ff */
[----:B------:R-:W-:Y:S02]  /*2690*/  USEL UR5, UR45, UR17, !UP2 ;  /* 0x000000112d057287 */ /* 0x000fe4000d000000 */
[----:B------:R-:W-:Y:S02]  /*26a0*/  UIMAD UR10, UR42, UR6, URZ ;  /* 0x000000062a0a72a4 */ /* 0x000fe4000f8e02ff */
[----:B------:R-:W-:Y:S02]  /*26b0*/  UISETP.GE.AND UP0, UPT, UR4, UR7, UPT ;  /* 0x000000070400728c */ /* 0x000fe4000bf06270 */
[----:B------:R-:W-:Y:S02]  /*26c0*/  UIMAD.WIDE.U32 UR12, UR4, UR8, URZ ;  /* 0x00000008040c72a5 */ /* 0x000fe4000f8e00ff */
[----:B------:R-:W-:-:S02]  /*26d0*/  UISETP.GE.OR UP0, UPT, UR5, UR10, UP0 ;  /* 0x0000000a0500728c */ /* 0x000fc40008706670 */
        /* <DEDUP_REMOVED lines=19> */
.L_x_42:
[----:B------:R-:W2:Y:S02]  /*2810*/  LDCU UR4, c[0x0][0xb30] ;  /* 0x00016600ff0477ac */ /* 0x000ea40008000800 */
[----:B--2---:R-:W-:-:S09]  /*2820*/  UISETP.NE.AND UP0, UPT, UR4, 0x1, UPT ;  /* 0x000000010400788c */ /* 0x004fd2000bf05270 */
[----:B------:R-:W-:Y:S05]  /*2830*/  BRA.U UP0, `(.L_x_43) ;  /* 0x0000000100447547 */ /* 0x000fea000b800000 */
[----:B------:R-:W2:Y:S01]  /*2840*/  LDCU.128 UR8, c[0x0][0xb10] ;  /* 0x00016200ff0877ac */ /* 0x000ea20008000c00 */
[----:B------:R-:W3:Y:S01]  /*2850*/  LDCU UR12, c[0x0][0xb0c] ;  /* 0x00016180ff0c77ac */ /* 0x000ee20008000800 */
[----:B------:R-:W4:Y:S01]  /*2860*/  LDCU UR13, c[0x0][0xb20] ;  /* 0x00016400ff0d77ac */ /* 0x000f220008000800 */
[----:B--2---:R-:W-:Y:S02]  /*2870*/  UIMAD.WIDE.U32 UR6, UR45, UR8, URZ ;  /* 0x000000082d0672a5 */ /* 0x004fe4000f8e00ff */
[----:B------:R-:W-:Y:S02]  /*2880*/  UIMAD.WIDE.U32 UR4, UR44, UR11, URZ ;  /* 0x0000000b2c0472a5 */ /* 0x000fe4000f8e00ff */
[----:B---3--:R-:W-:Y:S02]  /*2890*/  UISETP.NE.AND UP2, UPT, UR12, 0x1, UPT ;  /* 0x000000010c00788c */ /* 0x008fe4000bf45270 */
[----:B------:R-:W-:Y:S01]  /*28a0*/  UISETP.NE.AND UP0, UPT, UR10, 0x1, UPT ;  /* 0x000000010a00788c */ /* 0x000fe2000bf05270 */
[----:B------:R-:W-:-:S02]  /*28b0*/  UMOV UR6, UR7 ;  /* 0x0000000700067c82 */ /* 0x000fc40008000000 */
[----:B------:R-:W-:Y:S01]  /*28c0*/  UMOV UR4, UR5 ;  /* 0x0000000500047c82 */ /* 0x000fe20008000000 */
[----:B------:R-:W-:Y:S02]  /*28d0*/  USHF.R.U32.HI UR9, URZ, UR9, UR6 ;  /* 0x00000009ff097299 */ /* 0x000fe40008011606 */
[----:B----4-:R-:W-:Y:S02]  /*28e0*/  USHF.R.U32.HI UR4, URZ, UR13, UR4 ;  /* 0x0000000dff047299 */ /* 0x010fe40008011604 */
[----:B------:R-:W-:Y:S02]  /*28f0*/  USEL UR5, UR45, UR9, !UP2 ;  /* 0x000000092d057287 */ /* 0x000fe4000d000000 */
[----:B------:R-:W-:-:S04]  /*2900*/  USEL UR4, UR44, UR4, !UP0 ;  /* 0x000000042c047287 */ /* 0x000fc8000c000000 */
[----:B------:R-:W-:Y:S02]  /*2910*/  UIADD3 UR6, UPT, UPT, UR5, -UR4, URZ ;  /* 0x8000000405067290 */ /* 0x000fe4000fffe0ff */
[----:B------:R-:W-:Y:S02]  /*2920*/  UIADD3 UR4, UPT, UPT, -UR5, UR4, URZ ;  /* 0x0000000405047290 */ /* 0x000fe4000fffe1ff */
[----:B------:R-:W-:Y:S02]  /*2930*/  UIMAD UR44, UR6, UR10, UR44 ;  /* 0x0000000a062c72a4 */ /* 0x000fe4000f8e022c */
[----:B------:R-:W-:-:S12]  /*2940*/  UIMAD UR45, UR4, UR12, UR45 ;  /* 0x0000000c042d72a4 */ /* 0x000fd8000f8e022d */
.L_x_43:
[----:B------:R-:W-:Y:S01]  /*2950*/  VIADD R11, R11, 0x1 ;  /* 0x000000010b0b7836 */ /* 0x000fe20000000000 */
[----:B------:R-:W-:Y:S01]  /*2960*/  R2UR UR4, R148 ;  /* 0x00000000940472ca */ /* 0x000fe200000e0000 */
[----:B------:R-:W-:Y:S01]  /*2970*/  UIADD3 UR24, UPT, UPT, UR45, UR63, URZ ;  /* 0x0000003f2d187290 */ /* 0x000fe2000fffe0ff */
[----:B------:R-:W-:Y:S02]  /*2980*/  PLOP3.LUT P1, PT, PT, PT, PT, 0x80, 0x8 ;  /* 0x000000000008781c */ /* 0x000fe40003f2f070 */
[----:B------:R-:W-:-:S04]  /*2990*/  ISETP.NE.AND P0, PT, R11, 0x2, PT ;  /* 0x000000020b00780c */ /* 0x000fc80003f05270 */
[----:B------:R-:W-:Y:S02]  /*29a0*/  SEL R3, RZ, 0x1, P0 ;  /* 0x00000001ff037807 */ /* 0x000fe40000000000 */
[----:B------:R-:W-:Y:S02]  /*29b0*/  SEL R11, R11, RZ, P0 ;  /* 0x000000ff0b0b7207 */ /* 0x000fe40000000000 */
[----:B------:R-:W-:Y:S01]  /*29c0*/  LOP3.LUT R10, R10, R3, RZ, 0x3c, !PT ;  /* 0x000000030a0a7212 */ /* 0x000fe200078e3cff */
[----:B------:R-:W-:Y:S01]  /*29d0*/  UIADD3 UR28, UPT, UPT, UR44, UR4, URZ ;  /* 0x000000042c1c7290 */ /* 0x000fe2000fffe0ff */
[----:B------:R-:W-:Y:S11]  /*29e0*/  BRA.U UP1, `(.L_x_44) ;  /* 0xffffffed01b87547 */ /* 0x000ff6000b83ffff */
[----:B------:R-:W-:Y:S01]  /*29f0*/  UIADD3 UR14, UPT, UPT, UR14, 0x10, URZ ;  /* 0x000000100e0e7890 */ /* 0x000fe2000fffe0ff */
[----:B------:R-:W-:-:S03]  /*2a00*/  SHF.L.U32 R3, R12, 0x1f, RZ ;  /* 0x0000001f0c037819 */ /* 0x000fc600000006ff */
[----:B------:R-:W-:-:S09]  /*2a10*/  ULEA UR4, UR15, UR14, 0x3 ;  /* 0x0000000e0f047291 */ /* 0x000fd2000f8e18ff */
[----:B------:R-:W2:Y:S02]  /*2a20*/  SYNCS.PHASECHK.TRANS64.TRYWAIT P0, [UR4], R3 ;  /* 0x00000003ff0075a7 */ /* 0x000ea40008001104 */
[----:B--2---:R-:W-:Y:S05]  /*2a30*/  @!P0 BRA `(.L_x_45) ;  /* 0x0000009000ec8947 */ /* 0x004fea0003800000 */
.L_x_152:
[----:B------:R-:W-:-:S04]  /*2a40*/  UIADD3 UR4, UPT, UPT, UR15, 0x1, URZ ;  /* 0x000000010f047890 */ /* 0x000fc8000fffe0ff */
[----:B------:R-:W-:-:S04]  /*2a50*/  UISETP.NE.AND UP0, UPT, UR4, 0x2, UPT ;  /* 0x000000020400788c */ /* 0x000fc8000bf05270 */
[----:B------:R-:W-:Y:S02]  /*2a60*/  USEL UR5, URZ, 0x1, UP0 ;  /* 0x00000001ff057887 */ /* 0x000fe40008000000 */
[----:B------:R-:W-:-:S04]  /*2a70*/  USEL UR4, UR4, URZ, UP0 ;  /* 0x000000ff04047287 */ /* 0x000fc80008000000 */
[----:B------:R-:W-:Y:S01]  /*2a80*/  ULEA UR4, UR4, UR14, 0x3 ;  /* 0x0000000e04047291 */ /* 0x000fe2000f8e18ff */
[----:B-1----:R-:W-:-:S04]  /*2a90*/  LOP3.LUT R3, R12, UR5, RZ, 0x3c, !PT ;  /* 0x000000050c037c12 */ /* 0x002fc8000f8e3cff */
[----:B------:R-:W-:Y:S01]  /*2aa0*/  SHF.L.U32 R3, R3, 0x1f, RZ ;  /* 0x0000001f03037819 */ /* 0x000fe200000006ff */
[----:B------:R-:W-:-:S07]  /*2ab0*/  IMAD.U32 R0, RZ, RZ, UR4 ;  /* 0x00000004ff007e24 */ /* 0x000fce000f8e00ff */
.L_x_46:
[----:B-1----:R1:W2:Y:S02]  /*2ac0*/  SYNCS.PHASECHK.TRANS64.TRYWAIT P0, [R0+URZ], R3 ;  /* 0x00000003000075a7 */ /* 0x0022a400080011ff */
[----:B--2---:R-:W-:Y:S05]  /*2ad0*/  @!P0 NANOSLEEP.SYNCS 0x989680 ;  /* 0x009896800000895d */ /* 0x004fea0003900000 */
[----:B------:R-:W2:Y:S02]  /*2ae0*/  @!P0 SYNCS.PHASECHK.TRANS64 P0, [R0+URZ], R3 ;  /* 0x00000003000085a7 */ /* 0x000ea400080010ff */
[----:B--2---:R-:W-:Y:S05]  /*2af0*/  @P0 EXIT ;  /* 0x000000000000094d */ /* 0x004fea0003800000 */
[----:B------:R-:W-:Y:S05]  /*2b00*/  BRA `(.L_x_46) ;  /* 0xfffffffc00ec7947 */ /* 0x000fea000383ffff */
.L_x_22:
[----:B------:R-:W-:-:S04]  /*2b10*/  UISETP.NE.AND UP0, UPT, UR47, URZ, UPT ;  /* 0x000000ff2f00728c */ /* 0x000fc8000bf05270 */
[----:B------:R-:W-:-:S09]  /*2b20*/  UISETP.NE.OR UP0, UPT, UR18, 0x1, UP0 ;  /* 0x000000011200788c */ /* 0x000fd20008705670 */
[----:B------:R-:W-:Y:S05]  /*2b30*/  BRA.U UP0, `(.L_x_47) ;  /* 0x0000000500487547 */ /* 0x000fea000b800000 */
[----:B------:R-:W-:Y:S01]  /*2b40*/  ISETP.GE.U32.AND P2, PT, R0, 0x4, PT ;  /* 0x000000040000780c */ /* 0x000fe20003f46070 */
[----:B------:R-:W-:Y:S01]  /*2b50*/  IMAD.MOV.U32 R12, RZ, RZ, 0x1 ;  /* 0x00000001ff0c7424 */ /* 0x000fe200078e00ff */
[----:B------:R-:W-:Y:S02]  /*2b60*/  CS2R R10, SRZ ;  /* 0x00000000000a7805 */ /* 0x000fe4000001ff00 */
[----:B------:R-:W-:Y:S01]  /*2b70*/  CS2R R8, SRZ ;  /* 0x0000000000087805 */ /* 0x000fe2000001ff00 */
[----:B------:R-:W-:Y:S01]  /*2b80*/  UMOV UR6, 0x400 ;  /* 0x0000040000067882 */ /* 0x000fe20000000000 */
[----:B------:R-:W-:Y:S01]  /*2b90*/  UMOV UR5, URZ ;  /* 0x000000ff00057c82 */ /* 0x000fe20008000000 */
[----:B------:R-:W-:-:S12]  /*2ba0*/  ULEA UR6, UR47, UR6, 0x18 ;  /* 0x000000062f067291 */ /* 0x000fd8000f8ec0ff */
.L_x_51:
[----:B------:R-:W-:Y:S02]  /*2bb0*/  LEA R2, R8, UR6, 0x3 ;  /* 0x0000000608027c11 */ /* 0x000fe4000f8e18ff */
[----:B------:R-:W-:-:S03]  /*2bc0*/  SHF.L.U32 R5, R9, 0x1f, RZ ;  /* 0x0000001f09057819 */ /* 0x000fc600000006ff */
[----:B------:R-:W-:Y:S01]  /*2bd0*/  VIADD R4, R2, 0xc0 ;  /* 0x000000c002047836 */ /* 0x000fe20000000000 */
[----:B------:R-:W2:Y:S02]  /*2be0*/  SYNCS.PHASECHK.TRANS64.TRYWAIT P0, [R2+URZ+0xb0], R5 ;  /* 0x0000b005020075a7 */ /* 0x000ea400080011ff */
[----:B--2---:R-:W-:Y:S05]  /*2bf0*/  @!P0 BRA `(.L_x_48) ;  /* 0x0000009000948947 */ /* 0x004fea0003800000 */
.L_x_153:
[----:B------:R-:W-:Y:S01]  /*2c00*/  ULEA UR4, UR5, UR6, 0x3 ;  /* 0x0000000605047291 */ /* 0x000fe2000f8e18ff */
[----:B------:R-:W-:Y:S02]  /*2c10*/  PRMT R4, RZ, 0x654, R4 ;  /* 0x00000654ff047816 */ /* 0x000fe40000000004 */
[----:B--2---:R-:W-:Y:S01]  /*2c20*/  SHF.L.U32 R5, R12, 0x1f, RZ ;  /* 0x0000001f0c057819 */ /* 0x004fe200000006ff */
[----:B------:R-:W-:Y:S01]  /*2c30*/  UIADD3 UR7, UPT, UPT, UR4, 0x70, URZ ;  /* 0x0000007004077890 */ /* 0x000fe2000fffe0ff */
[----:B------:R2:W-:Y:S05]  /*2c40*/  SYNCS.ARRIVE.TRANS64.RED.A1T0 RZ, [R4+URZ], RZ ;  /* 0x000000ff04ff79a7 */ /* 0x0005ea00081004ff */
[----:B------:R-:W-:Y:S01]  /*2c50*/  IMAD.U32 R7, RZ, RZ, UR7 ;  /* 0x00000007ff077e24 */ /* 0x000fe2000f8e00ff */
[----:B------:R-:W3:Y:S04]  /*2c60*/  SYNCS.PHASECHK.TRANS64.TRYWAIT P0, [UR4+0x80], R5 ;  /* 0x00008005ff0075a7 */ /* 0x000ee80008001104 */
[----:B------:R-:W-:Y:S01]  /*2c70*/  PRMT R6, R0, 0x654, R7 ;  /* 0x0000065400067816 */ /* 0x000fe20000000007 */
[----:B--2---:R-:W-:Y:S01]  /*2c80*/  @!P2 IMAD.MOV.U32 R4, RZ, RZ, 0x10 ;  /* 0x00000010ff04a424 */ /* 0x004fe200078e00ff */
[----:B---3--:R-:W-:Y:S06]  /*2c90*/  @!P0 BRA `(.L_x_49) ;  /* 0x0000009000808947 */ /* 0x008fec0003800000 */
.L_x_155:
[----:B------:R-:W-:Y:S01]  /*2ca0*/  ULEA UR8, UR5, UR6, 0x4 ;  /* 0x0000000605087291 */ /* 0x000fe2000f8e20ff */
[----:B------:R-:W-:Y:S01]  /*2cb0*/  SEL R3, R6, R3, !P2 ;  /* 0x0000000306037207 */ /* 0x000fe20005000000 */
[----:B------:R-:W-:Y:S01]  /*2cc0*/  UIADD3 UR9, UPT, UPT, UR4, 0x70, URZ ;  /* 0x0000007004097890 */ /* 0x000fe2000fffe0ff */
[----:B--2---:R-:W-:Y:S01]  /*2cd0*/  LEA R2, R11, UR6, 0x3 ;  /* 0x000000060b027c11 */ /* 0x004fe2000f8e18ff */
[----:B------:R-:W-:Y:S01]  /*2ce0*/  UIADD3 UR8, UPT, UPT, UR8, 0xe0, URZ ;  /* 0x000000e008087890 */ /* 0x000fe2000fffe0ff */
[----:B------:R-:W-:Y:S01]  /*2cf0*/  SHF.L.U32 R5, R10, 0x1f, RZ ;  /* 0x0000001f0a057819 */ /* 0x000fe200000006ff */
[----:B------:R2:W-:Y:S01]  /*2d00*/  @!P2 SYNCS.ARRIVE.TRANS64.RED RZ, [R3+URZ], R4 ;  /* 0x0000000403ffa9a7 */ /* 0x0005e200080004ff */
[----:B------:R-:W-:Y:S01]  /*2d10*/  UIADD3 UR4, UPT, UPT, UR5, 0x1, URZ ;  /* 0x0000000105047890 */ /* 0x000fe2000fffe0ff */
[----:B------:R-:W-:-:S03]  /*2d20*/  VIADD R8, R8, 0x1 ;  /* 0x0000000108087836 */ /* 0x000fc60000000000 */
[----:B------:R-:W-:Y:S02]  /*2d30*/  UISETP.NE.AND UP0, UPT, UR4, 0x2, UPT ;  /* 0x000000020400788c */ /* 0x000fe4000bf05270 */
[----:B------:R-:W-:Y:S06]  /*2d40*/  UGETNEXTWORKID.BROADCAST [UR8], [UR9] ;  /* 0x00000000080073ca */ /* 0x000fec0008000100 */
[----:B------:R-:W-:Y:S01]  /*2d50*/  USEL UR7, URZ, 0x1, UP0 ;  /* 0x00000001ff077887 */ /* 0x000fe20008000000 */
[----:B------:R-:W-:Y:S01]  /*2d60*/  ISETP.NE.AND P0, PT, R8, 0x2, PT ;  /* 0x000000020800780c */ /* 0x000fe20003f05270 */
[----:B------:R-:W-:Y:S01]  /*2d70*/  USEL UR5, UR4, URZ, UP0 ;  /* 0x000000ff04057287 */ /* 0x000fe20008000000 */
[----:B------:R-:W3:Y:S03]  /*2d80*/  SYNCS.PHASECHK.TRANS64.TRYWAIT P1, [R2+URZ+0x70], R5 ;  /* 0x00007005020075a7 */ /* 0x000ee600080211ff */
[----:B------:R-:W-:Y:S01]  /*2d90*/  LOP3.LUT R12, R12, UR7, RZ, 0x3c, !PT ;  /* 0x000000070c0c7c12 */ /* 0x000fe2000f8e3cff */
[----:B--23--:R-:W-:Y:S07]  /*2da0*/  @!P1 BRA `(.L_x_50) ;  /* 0x0000009000549947 */ /* 0x00cfee0003800000 */
.L_x_156:
[C---:B------:R-:W-:Y:S01]  /*2db0*/  LEA R4, R11.reuse, UR6, 0x4 ;  /* 0x000000060b047c11 */ /* 0x040fe2000f8e20ff */
[----:B--2---:R-:W-:Y:S01]  /*2dc0*/  VIADD R2, R2, 0x80 ;  /* 0x0000008002027836 */ /* 0x004fe20000000000 */
[----:B------:R-:W-:Y:S01]  /*2dd0*/  SEL R8, R8, RZ, P0 ;  /* 0x000000ff08087207 */ /* 0x000fe20000000000 */
[----:B------:R-:W-:-:S03]  /*2de0*/  VIADD R11, R11, 0x1 ;  /* 0x000000010b0b7836 */ /* 0x000fc60000000000 */
[----:B------:R-:W2:Y:S01]  /*2df0*/  LDS.128 R4, [R4+0xe0] ;  /* 0x0000e00004047984 */ /* 0x000ea20000000c00 */
[----:B------:R-:W-:Y:S02]  /*2e00*/  PRMT R2, RZ, 0x654, R2 ;  /* 0x00000654ff027816 */ /* 0x000fe40000000002 */
[C---:B------:R-:W-:Y:S01]  /*2e10*/  ISETP.NE.AND P1, PT, R11.reuse, 0x2, PT ;  /* 0x000000020b00780c */ /* 0x040fe20003f25270 */
[----:B------:R-:W-:Y:S01]  /*2e20*/  @!PT LDS RZ, [RZ] ;  /* 0x00000000fffff984 */ /* 0x000fe20000000800 */
[----:B------:R-:W-:Y:S01]  /*2e30*/  @!PT LDS RZ, [RZ] ;  /* 0x00000000fffff984 */ /* 0x000fe20000000800 */
[----:B------:R-:W-:Y:S01]  /*2e40*/  @!PT LDS RZ, [RZ] ;  /* 0x00000000fffff984 */ /* 0x000fe20000000800 */
[----:B------:R-:W-:Y:S01]  /*2e50*/  @!PT LDS RZ, [RZ] ;  /* 0x00000000fffff984 */ /* 0x000fe20000000800 */
[----:B------:R3:W-:Y:S06]  /*2e60*/  MEMBAR.ALL.CTA ;  /* 0x0000000000007992 */ /* 0x0007ec0000008000 */
[----:B---3--:R-:W3:Y:S01]  /*2e70*/  FENCE.VIEW.ASYNC.S ;  /* 0x00000000000073c6 */ /* 0x008ee20000000000 */
[----:B------:R-:W-:Y:S01]  /*2e80*/  SEL R11, R11, RZ, P1 ;  /* 0x000000ff0b0b7207 */ /* 0x000fe20000800000 */
[----:B---3--:R3:W-:Y:S01]  /*2e90*/  SYNCS.ARRIVE.TRANS64.RED.A1T0 RZ, [R2+URZ], RZ ;  /* 0x000000ff02ff79a7 */ /* 0x0087e200081004ff */
[----:B--2---:R-:W-:-:S02]  /*2ea0*/  LOP3.LUT P3, RZ, R6, 0x1, RZ, 0xc0, !PT ;  /* 0x0000000106ff7812 */ /* 0x004fc4000786c0ff */
[----:B------:R-:W-:-:S04]  /*2eb0*/  SEL R5, RZ, 0x1, P1 ;  /* 0x00000001ff057807 */ /* 0x000fc80000800000 */
[----:B------:R-:W-:Y:S02]  /*2ec0*/  LOP3.LUT R10, R10, R5, RZ, 0x3c, !PT ;  /* 0x000000050a0a7212 */ /* 0x000fe400078e3cff */
[----:B---3--:R-:W-:-:S04]  /*2ed0*/  SEL R2, RZ, 0x1, P0 ;  /* 0x00000001ff027807 */ /* 0x008fc80000000000 */
[----:B------:R-:W-:Y:S01]  /*2ee0*/  LOP3.LUT R9, R9, R2, RZ, 0x3c, !PT ;  /* 0x0000000209097212 */ /* 0x000fe200078e3cff */
[----:B------:R-:W-:Y:S06]  /*2ef0*/  @P3 BRA `(.L_x_51) ;  /* 0xfffffffc002c3947 */ /* 0x000fec000383ffff */
[----:B------:R-:W-:Y:S01]  /*2f00*/  ULEA UR4, UR5, UR6, 0x3 ;  /* 0x0000000605047291 */ /* 0x000fe2000f8e18ff */
[----:B------:R-:W-:-:S08]  /*2f10*/  SHF.L.U32 R3, R12, 0x1f, RZ ;  /* 0x0000001f0c037819 */ /* 0x000fd000000006ff */
[----:B------:R-:W2:Y:S02]  /*2f20*/  SYNCS.PHASECHK.TRANS64 P0, [UR4+0x80], R3 ;  /* 0x00008003ff0075a7 */ /* 0x000ea40008001004 */
[----:B--2---:R-:W-:Y:S05]  /*2f30*/  @P0 BRA `(.L_x_52) ;  /* 0x0000000000080947 */ /* 0x004fea0003800000 */
[----:B------:R-:W2:Y:S02]  /*2f40*/  SYNCS.PHASECHK.TRANS64.TRYWAIT P0, [UR4+0x80], R3 ;  /* 0x00008003ff0075a7 */ /* 0x000ea40008001104 */
[----:B--2---:R-:W-:Y:S05]  /*2f50*/  @!P0 BRA `(.L_x_53) ;  /* 0x0000008c00fc8947 */ /* 0x004fea0003800000 */
.L_x_52:
[----:B------:R-:W-:-:S04]  /*2f60*/  UIADD3 UR7, UPT, UPT, UR5, 0x1, URZ ;  /* 0x0000000105077890 */ /* 0x000fc8000fffe0ff */
[----:B------:R-:W-:-:S04]  /*2f70*/  UISETP.NE.AND UP0, UPT, UR7, 0x2, UPT ;  /* 0x000000020700788c */ /* 0x000fc8000bf05270 */
[----:B------:R-:W-:Y:S02]  /*2f80*/  USEL UR8, URZ, 0x1, UP0 ;  /* 0x00000001ff087887 */ /* 0x000fe40008000000 */
[----:B------:R-:W-:-:S04]  /*2f90*/  USEL UR7, UR7, URZ, UP0 ;  /* 0x000000ff07077287 */ /* 0x000fc80008000000 */
[----:B------:R-:W-:Y:S01]  /*2fa0*/  ULEA UR7, UR7, UR6, 0x3 ;  /* 0x0000000607077291 */ /* 0x000fe2000f8e18ff */
[----:B--2---:R-:W-:-:S04]  /*2fb0*/  LOP3.LUT R3, R12, UR8, RZ, 0x3c, !PT ;  /* 0x000000080c037c12 */ /* 0x004fc8000f8e3cff */
[----:B------:R-:W-:-:S04]  /*2fc0*/  SHF.L.U32 R0, R3, 0x1f, RZ ;  /* 0x0000001f03007819 */ /* 0x000fc800000006ff */
[----:B------:R-:W2:Y:S02]  /*2fd0*/  SYNCS.PHASECHK.TRANS64 P0, [UR7+0x80], R0 ;  /* 0x00008000ff0075a7 */ /* 0x000ea40008001007 */
[----:B-12---:R-:W-:Y:S05]  /*2fe0*/  @P0 EXIT ;  /* 0x000000000000094d */ /* 0x006fea0003800000 */
[----:B------:R-:W-:Y:S02]  /*2ff0*/  SHF.L.U32 R3, R3, 0x1f, RZ ;  /* 0x0000001f03037819 */ /* 0x000fe400000006ff */
[----:B------:R-:W-:-:S07]  /*3000*/  MOV R0, UR7 ;  /* 0x0000000700007c02 */ /* 0x000fce0008000f00 */
.L_x_54:
[----:B-1----:R1:W2:Y:S02]  /*3010*/  SYNCS.PHASECHK.TRANS64.TRYWAIT P0, [R0+URZ+0x80], R3 ;  /* 0x00008003000075a7 */ /* 0x0022a400080011ff */
[----:B--2---:R-:W-:Y:S05]  /*3020*/  @!P0 NANOSLEEP.SYNCS 0x989680 ;  /* 0x009896800000895d */ /* 0x004fea0003900000 */
[----:B------:R-:W2:Y:S02]  /*3030*/  @!P0 SYNCS.PHASECHK.TRANS64 P0, [R0+URZ+0x80], R3 ;  /* 0x00008003000085a7 */ /* 0x000ea400080010ff */
[----:B--2---:R-:W-:Y:S05]  /*3040*/  @P0 EXIT ;  /* 0x000000000000094d */ /* 0x004fea0003800000 */
[----:B------:R-:W-:Y:S05]  /*3050*/  BRA `(.L_x_54) ;  /* 0xfffffffc00ec7947 */ /* 0x000fea000383ffff */
.L_x_47:
[----:B------:R-:W-:Y:S05]  /*3060*/  BRA.U UP5, `(.L_x_55) ;  /* 0x0000001505007547 */ /* 0x000fea000b800000 */
[----:B------:R-:W-:Y:S01]  /*3070*/  UMOV UR4, 0x40 ;  /* 0x0000004000047882 */ /* 0x000fe20000000000 */
[----:B------:R-:W-:Y:S01]  /*3080*/  NOP ;  /* 0x0000000000007918 */ /* 0x000fe20000000000 */
[----:B------:R-:W-:Y:S01]  /*3090*/  ULEA UR5, UR47, UR4, 0x18 ;  /* 0x000000042f057291 */ /* 0x000fe2000f8ec0ff */
[----:B------:R-:W-:Y:S02]  /*30a0*/  UMOV UR6, 0x400 ;  /* 0x0000040000067882 */ /* 0x000fe40000000000 */
[----:B------:R-:W-:-:S06]  /*30b0*/  ULEA UR6, UR47, UR6, 0x18 ;  /* 0x000000062f067291 */ /* 0x000fcc000f8ec0ff */
[----:B------:R-:W2:Y:S02]  /*30c0*/  LDS.U8 R0, [UR5+0x1c] ;  /* 0x00001c05ff007984 */ /* 0x000ea40008000000 */
[----:B--2---:R-:W-:-:S13]  /*30d0*/  ISETP.NE.AND P0, PT, R0, RZ, PT ;  /* 0x000000ff0000720c */ /* 0x004fda0003f05270 */
[----:B------:R-:W-:Y:S05]  /*30e0*/  @P0 BRA `(.L_x_56) ;  /* 0x0000000400080947 */ /* 0x000fea0003800000 */
[----:B------:R-:W-:Y:S02]  /*30f0*/  UISETP.NE.U32.AND UP1, UPT, UR68, 0x1, UPT ;  /* 0x000000014400788c */ /* 0x000fe4000bf25070 */
[----:B------:R-:W-:-:S07]  /*3100*/  UIADD3 UR7, UPT, UPT, UR5, 0x8, URZ ;  /* 0x0000000805077890 */ /* 0x000fce000fffe0ff */
[----:B------:R-:W-:Y:S05]  /*3110*/  BRA.U !UP1, `(.L_x_57) ;  /* 0x00000001099c7547 */ /* 0x000fea000b800000 */
[----:B------:R-:W-:Y:S01]  /*3120*/  ELECT P0, URZ, PT ;  /* 0x0000000000ff782f */ /* 0x000fe20003800000 */
[----:B------:R-:W-:-:S12]  /*3130*/  BSSY B0, `(.L_x_57) ;  /* 0x0000025000007945 */ /* 0x000fd80003800000 */
[----:B------:R-:W-:Y:S05]  /*3140*/  @!P0 BRA `(.L_x_58) ;  /* 0x00000000008c8947 */ /* 0x000fea0003800000 */
[----:B------:R-:W-:-:S05]  /*3150*/  UMOV UR4, 0x10 ;  /* 0x0000001000047882 */ /* 0x000fca0000000000 */
[----:B------:R-:W-:Y:S04]  /*3160*/  DEPBAR.LE SB2, 0x36 ;  /* 0x0000ad800000791a */ /* 0x000fe80000000000 */
[----:B------:R-:W2:Y:S02]  /*3170*/  UTCATOMSWS.2CTA.FIND_AND_SET.ALIGN UP0, UR4, UR4 ;  /* 0x00000004000475e3 */ /* 0x000ea40008200800 */
[----:B--2---:R-:W-:Y:S01]  /*3180*/  MOV R11, UR4 ;  /* 0x00000004000b7c02 */ /* 0x004fe20008000f00 */
[----:B------:R-:W-:Y:S06]  /*3190*/  BRA.U UP0, `(.L_x_59) ;  /* 0x0000000100187547 */ /* 0x000fec000b800000 */
.L_x_60:
[----:B------:R-:W-:Y:S05]  /*31a0*/  NANOSLEEP 0x64 ;  /* 0x000000640000795d */ /* 0x000fea0003800000 */
[----:B------:R-:W-:-:S05]  /*31b0*/  UMOV UR4, 0x10 ;  /* 0x0000001000047882 */ /* 0x000fca0000000000 */
[----:B------:R-:W-:Y:S04]  /*31c0*/  DEPBAR.LE SB2, 0x36 ;  /* 0x0000ad800000791a */ /* 0x000fe80000000000 */
[----:B------:R-:W2:Y:S02]  /*31d0*/  UTCATOMSWS.2CTA.FIND_AND_SET.ALIGN UP0, UR4, UR4 ;  /* 0x00000004000475e3 */ /* 0x000ea40008200800 */
[----:B--2---:R-:W-:Y:S01]  /*31e0*/  MOV R11, UR4 ;  /* 0x00000004000b7c02 */ /* 0x004fe20008000f00 */
[----:B------:R-:W-:Y:S05]  /*31f0*/  BRA.U !UP0, `(.L_x_60) ;  /* 0xfffffffd08e87547 */ /* 0x000fea000b83ffff */
.L_x_59:
[----:B------:R-:W2:Y:S01]  /*3200*/  LDS R7, [UR5+0x10] ;  /* 0x00001005ff077984 */ /* 0x000ea20008000800 */
[----:B------:R-:W-:Y:S01]  /*3210*/  IMAD.U32 R5, RZ, RZ, UR6 ;  /* 0x00000006ff057e24 */ /* 0x000fe2000f8e00ff */
[----:B------:R-:W-:-:S03]  /*3220*/  MOV R4, UR69 ;  /* 0x0000004500047c02 */ /* 0x000fc60008000f00 */
[----:B------:R-:W-:Y:S01]  /*3230*/  VIADD R5, R5, 0x100 ;  /* 0x0000010005057836 */ /* 0x000fe20000000000 */
[----:B--2---:R-:W-:-:S04]  /*3240*/  SHF.L.U32 R7, R7, 0x1f, RZ ;  /* 0x0000001f07077819 */ /* 0x004fc800000006ff */
[----:B------:R-:W2:Y:S02]  /*3250*/  SYNCS.PHASECHK.TRANS64.TRYWAIT P0, [UR5+0x8], R7 ;  /* 0x00000807ff0075a7 */ /* 0x000ea40008001105 */
[----:B--2---:R-:W-:Y:S05]  /*3260*/  @P0 BRA `(.L_x_61) ;  /* 0x0000000000080947 */ /* 0x004fea0003800000 */
[----:B------:R-:W2:Y:S02]  /*3270*/  SYNCS.PHASECHK.TRANS64.TRYWAIT P0, [UR5+0x8], R7 ;  /* 0x00000807ff0075a7 */ /* 0x000ea40008001105 */
[----:B--2---:R-:W-:Y:S05]  /*3280*/  @!P0 BRA `(.L_x_62) ;  /* 0x0000008c00488947 */ /* 0x004fea0003800000 */
.L_x_61:
[----:B--2---:R-:W-:Y:S01]  /*3290*/  HFMA2 R0, -RZ, RZ, 0, 5.9604644775390625e-08 ;  /* 0x00000001ff007431 */ /* 0x004fe200000001ff */
[----:B------:R-:W-:Y:S01]  /*32a0*/  UPRMT UR4, UR69, 0x654, UR7 ;  /* 0x0000065445047896 */ /* 0x000fe20008000007 */
[----:B------:R-:W-:Y:S01]  /*32b0*/  IMAD.MOV.U32 R8, RZ, RZ, 0xffff ;  /* 0x0000ffffff087424 */ /* 0x000fe200078e00ff */
[----:B------:R-:W-:Y:S01]  /*32c0*/  PRMT R4, R4, 0x654, R5 ;  /* 0x0000065404047816 */ /* 0x000fe20000000005 */
[----:B------:R-:W-:Y:S02]  /*32d0*/  IMAD.MOV.U32 R6, RZ, RZ, 0x4 ;  /* 0x00000004ff067424 */ /* 0x000fe400078e00ff */
[----:B------:R-:W-:Y:S01]  /*32e0*/  IMAD.SHL.U32 R9, R11, 0x20, RZ ;  /* 0x000000200b097824 */ /* 0x000fe200078e00ff */
[----:B------:R-:W-:Y:S02]  /*32f0*/  MOV R5, UR4 ;  /* 0x0000000400057c02 */ /* 0x000fe40008000f00 */
[-C--:B------:R-:W-:Y:S01]  /*3300*/  SHF.L.U32 R8, R8, R11.reuse, RZ ;  /* 0x0000000b08087219 */ /* 0x080fe200000006ff */
[----:B------:R2:W-:Y:S01]  /*3310*/  SYNCS.ARRIVE.TRANS64.RED RZ, [UR4], R6 ;  /* 0x00000006ffff79a7 */ /* 0x0005e20008000404 */
[----:B------:R-:W-:Y:S01]  /*3320*/  SHF.L.U32 R7, R0, R11, RZ ;  /* 0x0000000b00077219 */ /* 0x000fe200000006ff */
[----:B------:R2:W-:Y:S04]  /*3330*/  STS [UR6+0x100], R9 ;  /* 0x00010009ff007988 */ /* 0x0005e80008000806 */
[----:B------:R2:W-:Y:S04]  /*3340*/  STAS [R4.64], R11 ;  /* 0x0000000b04007dbd */ /* 0x0005e8000c0008ff */
[----:B------:R2:W-:Y:S04]  /*3350*/  ATOMS.OR RZ, [UR5+0x14], R8 ;  /* 0x00001408ffff798c */ /* 0x0005e8000b000005 */
[----:B------:R2:W-:Y:S04]  /*3360*/  ATOMS.OR RZ, [UR5+0x18], R7 ;  /* 0x00001807ffff798c */ /* 0x0005e8000b000005 */
[----:B------:R2:W-:Y:S02]  /*3370*/  ATOMS.XOR RZ, [UR5+0x10], R0 ;  /* 0x00001000ffff798c */ /* 0x0005e4000b800005 */
.L_x_58:
[----:B-1----:R-:W-:Y:S05]  /*3380*/  BSYNC B0 ;  /* 0x0000000000007941 */ /* 0x002fea0003800000 */
.L_x_57:
[----:B------:R-:W-:Y:S05]  /*3390*/  BRA.U UP1, `(.L_x_63) ;  /* 0x00000001016c7547 */ /* 0x000fea000b800000 */
[----:B------:R-:W-:-:S03]  /*33a0*/  UMOV UR4, 0xffffffff ;  /* 0xffffffff00047882 */ /* 0x000fc60000000000 */
[----:B------:R-:W-:Y:S05]  /*33b0*/  BRA.DIV UR4, `(.L_x_64) ;  /* 0x0000008e04147947 */ /* 0x000fea000b800000 */
[----:B------:R-:W-:-:S13]  /*33c0*/  ELECT P6, URZ, PT ;  /* 0x0000000000ff782f */ /* 0x000fda00038c0000 */
.L_x_160:
[----:B------:R-:W-:Y:S05]  /*33d0*/  @!P6 BRA `(.L_x_63) ;  /* 0x00000000005ce947 */ /* 0x000fea0003800000 */
[----:B--2---:R-:W2:Y:S02]  /*33e0*/  LDS R5, [UR5+0x10] ;  /* 0x00001005ff057984 */ /* 0x004ea40008000800 */
[----:B--2---:R-:W-:-:S04]  /*33f0*/  SHF.L.U32 R5, R5, 0x1f, RZ ;  /* 0x0000001f05057819 */ /* 0x004fc800000006ff */
[----:B------:R-:W2:Y:S02]  /*3400*/  SYNCS.PHASECHK.TRANS64.TRYWAIT P0, [UR5+0x8], R5 ;  /* 0x00000805ff0075a7 */ /* 0x000ea40008001105 */
[----:B--2---:R-:W-:Y:S05]  /*3410*/  @P0 BRA `(.L_x_65) ;  /* 0x0000000000080947 */ /* 0x004fea0003800000 */
[----:B------:R-:W2:Y:S02]  /*3420*/  SYNCS.PHASECHK.TRANS64.TRYWAIT P0, [UR5+0x8], R5 ;  /* 0x00000805ff0075a7 */ /* 0x000ea40008001105 */
[----:B--2---:R-:W-:Y:S05]  /*3430*/  @!P0 BRA `(.L_x_66) ;  /* 0x0000008c00148947 */ /* 0x004fea0003800000 */
.L_x_65:
[----:B------:R-:W3:Y:S01]  /*3440*/  LDS R7, [UR6+0x100] ;  /* 0x00010006ff077984 */ /* 0x000ee20008000800 */
[----:B--2---:R-:W-:Y:S02]  /*3450*/  HFMA2 R0, -RZ, RZ, 0, 5.9604644775390625e-08 ;  /* 0x00000001ff007431 */ /* 0x004fe400000001ff */
[----:B------:R-:W-:Y:S01]  /*3460*/  IMAD.MOV.U32 R4, RZ, RZ, 0xffff ;  /* 0x0000ffffff047424 */ /* 0x000fe200078e00ff */
[----:B------:R-:W-:Y:S01]  /*3470*/  UPRMT UR4, UR69, 0x654, UR7 ;  /* 0x0000065445047896 */ /* 0x000fe20008000007 */
[----:B---3--:R-:W-:-:S03]  /*3480*/  IMAD.SHL.U32 R5, R7, 0x20, RZ ;  /* 0x0000002007057824 */ /* 0x008fc600078e00ff */
[-C--:B------:R-:W-:Y:S02]  /*3490*/  SHF.L.U32 R4, R4, R7.reuse, RZ ;  /* 0x0000000704047219 */ /* 0x080fe400000006ff */
[----:B------:R-:W-:Y:S01]  /*34a0*/  SHF.L.U32 R7, R0, R7, RZ ;  /* 0x0000000700077219 */ /* 0x000fe200000006ff */
[----:B------:R3:W-:Y:S04]  /*34b0*/  STS [UR6+0x100], R5 ;  /* 0x00010005ff007988 */ /* 0x0007e80008000806 */
[----:B------:R3:W-:Y:S04]  /*34c0*/  ATOMS.OR RZ, [UR5+0x14], R4 ;  /* 0x00001404ffff798c */ /* 0x0007e8000b000005 */
[----:B------:R3:W-:Y:S01]  /*34d0*/  ATOMS.OR RZ, [UR5+0x18], R7 ;  /* 0x00001807ffff798c */ /* 0x0007e2000b000005 */
[----:B------:R-:W-:Y:S03]  /*34e0*/  SYNCS.ARRIVE.TRANS64.RED.A1T0 RZ, [UR4], RZ ;  /* 0x000000ffffff79a7 */ /* 0x000fe60008100404 */
[----:B------:R3:W-:Y:S01]  /*34f0*/  ATOMS.XOR RZ, [UR5+0x10], R0 ;  /* 0x00001000ffff798c */ /* 0x0007e2000b800005 */
[----:B------:R-:W-:Y:S05]  /*3500*/  BRA `(.L_x_63) ;  /* 0x0000000000107947 */ /* 0x000fea0003800000 */
.L_x_56:
[----:B------:R-:W-:Y:S02]  /*3510*/  MOV R0, 0xffffffff ;  /* 0xffffffff00007802 */ /* 0x000fe40000000f00 */
[----:B------:R-:W-:-:S03]  /*3520*/  MOV R4, 0x3550 ;  /* 0x0000355000047802 */ /* 0x000fc60000000f00 */
[----:B------:R2:W-:Y:S04]  /*3530*/  STS [UR6+0x100], R0 ;  /* 0x00010000ff007988 */ /* 0x0005e80008000806 */
[----:B-12--5:R-:W-:Y:S05]  /*3540*/  CALL.REL.NOINC `($__internal_1_$__cuda_sm10x_tcgen05_guardrail_trap_phase_invalid_during_alloc) ;  /* 0x0000009000b87944 */ /* 0x026fea0003c00000 */
.L_x_63:
[----:B------:R-:W-:Y:S05]  /*3550*/  WARPSYNC.ALL ;  /* 0x0000000000007948 */ /* 0x000fea0003800000 */
[----:B------:R-:W4:Y:S01]  /*3560*/  S2UR UR4, SR_CgaCtaId ;  /* 0x00000000000479c3 */ /* 0x000f220000008800 */
[----:B------:R-:W-:Y:S01]  /*3570*/  UMOV UR41, 0x400 ;  /* 0x0000040000297882 */ /* 0x000fe20000000000 */
[----:B------:R-:W-:-:S06]  /*3580*/  NOP ;  /* 0x0000000000007918 */ /* 0x000fcc0000000000 */
[----:B------:R-:W-:Y:S06]  /*3590*/  BAR.ARV 0x6, 0xa0 ;  /* 0x0182800000007b1d */ /* 0x000fec0000002000 */
[----:B------:R-:W1:Y:S01]  /*35a0*/  LDCU UR6, c[0x0][0x38c] ;  /* 0x00007180ff0677ac */ /* 0x000e620008000800 */
[----:B------:R-:W-:Y:S01]  /*35b0*/  LOP3.LUT R3, R3, 0xffff, RZ, 0xc0, !PT ;  /* 0x0000ffff03037812 */ /* 0x000fe200078ec0ff */
[----:B--2---:R-:W-:Y:S01]  /*35c0*/  IMAD.MOV.U32 R9, RZ, RZ, 0x1 ;  /* 0x00000001ff097424 */ /* 0x004fe200078e00ff */
[----:B------:R-:W-:Y:S01]  /*35d0*/  LOP3.LUT R2, R2, 0xffff, RZ, 0xc0, !PT ;  /* 0x0000ffff02027812 */ /* 0x000fe200078ec0ff */
[----:B------:R-:W-:Y:S01]  /*35e0*/  IMAD.MOV.U32 R8, RZ, RZ, RZ ;  /* 0x000000ffff087224 */ /* 0x000fe200078e00ff */
[----:B------:R-:W-:Y:S01]  /*35f0*/  R2UR UR43, R3 ;  /* 0x00000000032b72ca */ /* 0x000fe200000e0000 */
[----:B------:R-:W-:Y:S01]  /*3600*/  UMOV UR47, URZ ;  /* 0x000000ff002f7c82 */ /* 0x000fe20008000000 */
[----:B------:R-:W-:-:S02]  /*3610*/  R2UR UR65, R2 ;  /* 0x00000000024172ca */ /* 0x000fc400000e0000 */
[----:B------:R-:W-:Y:S01]  /*3620*/  CS2R R2, SRZ ;  /* 0x0000000000027805 */ /* 0x000fe2000001ff00 */
[----:B------:R-:W-:Y:S01]  /*3630*/  UMOV UR38, URZ ;  /* 0x000000ff00267c82 */ /* 0x000fe20008000000 */
[----:B----4-:R-:W-:Y:S01]  /*3640*/  ULEA UR41, UR4, UR41, 0x18 ;  /* 0x0000002904297291 */ /* 0x010fe2000f8ec0ff */
[----:B------:R-:W-:Y:S01]  /*3650*/  UMOV UR37, URZ ;  /* 0x000000ff00257c82 */ /* 0x000fe20008000000 */
[----:B------:R-:W-:Y:S02]  /*3660*/  UISETP.NE.AND UP3, UPT, UR68, URZ, UPT ;  /* 0x000000ff4400728c */ /* 0x000fe4000bf65270 */
[----:B------:R-:W-:Y:S02]  /*3670*/  UIADD3 UR5, UPT, UPT, UR41, 0x10800, URZ ;  /* 0x0001080029057890 */ /* 0x000fe4000fffe0ff */
[----:B------:R-:W-:-:S03]  /*3680*/  UIADD3 UR4, UPT, UPT, UR41, 0x20800, URZ ;  /* 0x0002080029047890 */ /* 0x000fc6000fffe0ff */
[----:B---3--:R-:W2:Y:S01]  /*3690*/  LDS R0, [UR41+0x100] ;  /* 0x00010029ff007984 */ /* 0x008ea20008000800 */
[----:B-1----:R-:W-:Y:S02]  /*36a0*/  UIADD3 UR6, UPT, UPT, UR6, 0x7f, URZ ;  /* 0x0000007f06067890 */ /* 0x002fe4000fffe0ff */
[----:B------:R-:W-:Y:S02]  /*36b0*/  USHF.R.U32.HI UR5, URZ, 0x4, UR5 ;  /* 0x00000004ff057899 */ /* 0x000fe40008011605 */
[----:B------:R-:W-:Y:S02]  /*36c0*/  USHF.R.S32.HI UR64, URZ, 0x1f, UR6 ;  /* 0x0000001fff407899 */ /* 0x000fe40008011406 */
[----:B------:R-:W-:Y:S02]  /*36d0*/  USHF.R.U32.HI UR4, URZ, 0x4, UR4 ;  /* 0x00000004ff047899 */ /* 0x000fe40008011604 */
[----:B------:R-:W-:Y:S02]  /*36e0*/  ULEA.HI UR64, UR64, UR6, URZ, 0x7 ;  /* 0x0000000640407291 */ /* 0x000fe4000f8f38ff */
[----:B------:R-:W-:-:S02]  /*36f0*/  ULOP3.LUT UR5, UR5, 0x3fff, URZ, 0xc0, !UPT ;  /* 0x00003fff05057892 */ /* 0x000fc4000f8ec0ff */
[----:B------:R-:W-:Y:S02]  /*3700*/  USHF.R.S32.HI UR64, URZ, 0x7, UR64 ;  /* 0x00000007ff407899 */ /* 0x000fe40008011440 */
[----:B------:R-:W-:Y:S02]  /*3710*/  ULOP3.LUT UR45, UR4, 0x3fff, URZ, 0xc0, !UPT ;  /* 0x00003fff042d7892 */ /* 0x000fe4000f8ec0ff */
[----:B------:R-:W-:Y:S01]  /*3720*/  UISETP.LT.AND UP0, UPT, UR64, 0x1, UPT ;  /* 0x000000014000788c */ /* 0x000fe2000bf01270 */
[----:B------:R-:W-:Y:S01]  /*3730*/  UMOV UR62, 0x0 ;  /* 0x00000000003e7882 */ /* 0x000fe20000000000 */
        /* <DEDUP_REMOVED lines=9> */
[----:B------:R-:W-:-:S02]  /*37d0*/  ULOP3.LUT UR44, UR5, 0x10000, URZ, 0xfc, !UPT ;  /* 0x00010000052c7892 */ /* 0x000fc4000f8efcff */
[----:B------:R-:W-:Y:S02]  /*37e0*/  ULOP3.LUT UR45, UR45, 0x10000, URZ, 0xfc, !UPT ;  /* 0x000100002d2d7892 */ /* 0x000fe4000f8efcff */
[----:B------:R-:W-:Y:S01]  /*37f0*/  USEL UR66, UR64, 0x1, !UP0 ;  /* 0x0000000140427887 */ /* 0x000fe2000c000000 */
[----:B------:R-:W-:Y:S01]  /*3800*/  UMOV UR52, 0x0 ;  /* 0x0000000000347882 */ /* 0x000fe20000000000 */
[----:B------:R-:W-:Y:S01]  /*3810*/  UMOV UR53, 0x10400010 ;  /* 0x1040001000357882 */ /* 0x000fe20000000000 */
[----:B------:R-:W-:Y:S01]  /*3820*/  UMOV UR50, 0x0 ;  /* 0x0000000000327882 */ /* 0x000fe20000000000 */
[----:B------:R-:W-:Y:S01]  /*3830*/  UMOV UR51, 0x10400010 ;  /* 0x1040001000337882 */ /* 0x000fe20000000000 */
[----:B------:R-:W-:Y:S01]  /*3840*/  UMOV UR48, 0x0 ;  /* 0x0000000000307882 */ /* 0x000fe20000000000 */
[----:B--2---:R-:W-:Y:S01]  /*3850*/  R2UR UR67, R0 ;  /* 0x00000000004372ca */ /* 0x004fe200000e0000 */
[----:B------:R-:W-:-:S14]  /*3860*/  UMOV UR49, 0x10400010 ;  /* 0x1040001000317882 */ /* 0x000fdc0000000000 */
.L_x_74:
[C---:B------:R-:W-:Y:S02]  /*3870*/  LEA R0, R8.reuse, UR41, 0x3 ;  /* 0x0000002908007c11 */ /* 0x040fe4000f8e18ff */
[----:B------:R-:W-:Y:S02]  /*3880*/  SHF.L.U32 R5, R3, 0x1f, RZ ;  /* 0x0000001f03057819 */ /* 0x000fe400000006ff */
[----:B------:R-:W-:Y:S02]  /*3890*/  LEA R4, R8, UR41, 0x4 ;  /* 0x0000002908047c11 */ /* 0x000fe4000f8e20ff */
[----:B------:R-:W1:Y:S02]  /*38a0*/  SYNCS.PHASECHK.TRANS64.TRYWAIT P0, [R0+URZ+0x70], R5 ;  /* 0x00007005000075a7 */ /* 0x000e6400080011ff */
[----:B-1-3--:R-:W-:Y:S05]  /*38b0*/  @!P0 BRA `(.L_x_67) ;  /* 0x00000088000c8947 */ /* 0x00afea0003800000 */
.L_x_161:
[----:B-1----:R-:W1:Y:S01]  /*38c0*/  LDS.128 R4, [R4+0xe0] ;  /* 0x0000e00004047984 */ /* 0x002e620000000c00 */
[----:B------:R-:W-:Y:S02]  /*38d0*/  VIADD R0, R0, 0x80 ;  /* 0x0000008000007836 */ /* 0x000fe40000000000 */
[----:B------:R-:W-:Y:S01]  /*38e0*/  VIADD R8, R8, 0x1 ;  /* 0x0000000108087836 */ /* 0x000fe20000000000 */
[----:B------:R-:W-:Y:S01]  /*38f0*/  @!PT LDS RZ, [RZ] ;  /* 0x00000000fffff984 */ /* 0x000fe20000000800 */
[----:B------:R-:W-:Y:S01]  /*3900*/  @!PT LDS RZ, [RZ] ;  /* 0x00000000fffff984 */ /* 0x000fe20000000800 */
[----:B------:R-:W-:Y:S01]  /*3910*/  @!PT LDS RZ, [RZ] ;  /* 0x00000000fffff984 */ /* 0x000fe20000000800 */
[----:B------:R-:W-:Y:S01]  /*3920*/  @!PT LDS RZ, [RZ] ;  /* 0x00000000fffff984 */ /* 0x000fe20000000800 */
[----:B------:R2:W-:Y:S06]  /*3930*/  MEMBAR.ALL.CTA ;  /* 0x0000000000007992 */ /* 0x0005ec0000008000 */
[----:B--2---:R-:W2:Y:S01]  /*3940*/  FENCE.VIEW.ASYNC.S ;  /* 0x00000000000073c6 */ /* 0x004ea20000000000 */
[----:B------:R-:W-:-:S04]  /*3950*/  PRMT R0, RZ, 0x654, R0 ;  /* 0x00000654ff007816 */ /* 0x000fc80000000000 */
[----:B--2---:R2:W-:Y:S01]  /*3960*/  SYNCS.ARRIVE.TRANS64.RED.A1T0 RZ, [R0+URZ], RZ ;  /* 0x000000ff00ff79a7 */ /* 0x0045e200081004ff */
[----:B-1----:R-:W-:Y:S01]  /*3970*/  LOP3.LUT P1, RZ, R6, 0x1, RZ, 0xc0, !PT ;  /* 0x0000000106ff7812 */ /* 0x002fe2000782c0ff */
[----:B--2---:R-:W-:-:S12]  /*3980*/  BRA.U UP3, `(.L_x_68) ;  /* 0x0000000503587547 */ /* 0x004fd8000b800000 */
[----:B------:R-:W1:Y:S01]  /*3990*/  LDCU UR4, c[0x0][0x38c] ;  /* 0x00007180ff0477ac */ /* 0x000e620008000800 */
[----:B------:R-:W-:Y:S02]  /*39a0*/  PLOP3.LUT P2, PT, PT, PT, PT, 0x80, 0x8 ;  /* 0x000000000008781c */ /* 0x000fe40003f4f070 */
[----:B------:R-:W-:Y:S01]  /*39b0*/  SHF.L.U32 R5, R9, 0x1f, RZ ;  /* 0x0000001f09057819 */ /* 0x000fe200000006ff */
[----:B------:R-:W-:Y:S02]  /*39c0*/  ULEA UR46, UR47, UR41, 0x3 ;  /* 0x000000292f2e7291 */ /* 0x000fe4000f8e18ff */
[----:B------:R-:W-:Y:S02]  /*39d0*/  ULEA UR36, UR47, UR67, 0x8 ;  /* 0x000000432f247291 */ /* 0x000fe4000f8e40ff */
[----:B-1----:R-:W-:-:S06]  /*39e0*/  UISETP.GE.AND UP0, UPT, UR4, 0x1, UPT ;  /* 0x000000010400788c */ /* 0x002fcc000bf06270 */
[----:B------:R-:W-:-:S05]  /*39f0*/  PLOP3.LUT P0, PT, PT, PT, UP0, 0x80, 0x8 ;  /* 0x000000000008781c */ /* 0x000fca0003f0f008 */
[----:B------:R-:W-:-:S08]  /*3a00*/  @UP0 ULEA UR4, UR38, UR41, 0x3 ;  /* 0x0000002926040291 */ /* 0x000fd0000f8e18ff */
[----:B------:R-:W-:-:S04]  /*3a10*/  @P0 SHF.L.U32 R0, R2, 0x1f, RZ ;  /* 0x0000001f02000819 */ /* 0x000fc800000006ff */
[----:B------:R1:W2:Y:S01]  /*3a20*/  @P0 SYNCS.PHASECHK.TRANS64.TRYWAIT P2, [UR4], R0 ;  /* 0x00000000ff0005a7 */ /* 0x0002a20008041104 */
[----:B------:R-:W3:Y:S02]  /*3a30*/  SYNCS.PHASECHK.TRANS64.TRYWAIT P0, [UR46+0xa0], R5 ;  /* 0x0000a005ff0075a7 */ /* 0x000ee4000800112e */
[----:B-123--:R-:W-:Y:S05]  /*3a40*/  @!P0 BRA `(.L_x_69) ;  /* 0x0000008400bc8947 */ /* 0x00efea0003800000 */
.L_x_163:
[----:B------:R-:W-:Y:S01]  /*3a50*/  UMOV UR42, UR37 ;  /* 0x00000025002a7c82 */ /* 0x000fe20008000000 */
[----:B------:R-:W-:Y:S05]  /*3a60*/  BRA.U !UP0, `(.L_x_70) ;  /* 0x0000000508107547 */ /* 0x000fea000b800000 */
[----:B------:R-:W-:Y:S02]  /*3a70*/  UIADD3 UR42, UPT, UPT, UR66, UR37, URZ ;  /* 0x00000025422a7290 */ /* 0x000fe4000fffe0ff */
[----:B------:R-:W-:Y:S01]  /*3a80*/  UPLOP3.LUT UP2, UPT, UPT, UPT, UPT, 0x40, 0x4 ;  /* 0x000000000004789c */ /* 0x000fe20003f4e870 */
[----:B------:R-:W-:Y:S01]  /*3a90*/  UMOV UR39, UR64 ;  /* 0x0000004000277c82 */ /* 0x000fe20008000000 */
[----:B------:R-:W-:-:S09]  /*3aa0*/  UMOV UR5, UR38 ;  /* 0x0000002600057c82 */ /* 0x000fd20008000000 */
.L_x_73:
[----:B------:R-:W-:Y:S01]  /*3ab0*/  ULEA UR7, UR5, UR41, 0x3 ;  /* 0x0000002905077291 */ /* 0x000fe2000f8e18ff */
[----:B--23--:R-:W-:Y:S11]  /*3ac0*/  @P2 BRA `(.L_x_71) ;  /* 0x00000000000c2947 */ /* 0x00cff60003800000 */
[----:B-1----:R-:W-:Y:S04]  /*3ad0*/  SHF.L.U32 R5, R2, 0x1f, RZ ;  /* 0x0000001f02057819 */ /* 0x002fe800000006ff */
[----:B------:R-:W1:Y:S02]  /*3ae0*/  SYNCS.PHASECHK.TRANS64.TRYWAIT P0, [UR7], R5 ;  /* 0x00000005ff0075a7 */ /* 0x000e640008001107 */
[----:B-1----:R-:W-:Y:S05]  /*3af0*/  @!P0 BRA `(.L_x_72) ;  /* 0x0000008400a88947 */ /* 0x002fea0003800000 */
.L_x_71:
[----:B------:R-:W-:Y:S01]  /*3b00*/  UISETP.NE.AND UP0, UPT, UR39, 0x1, UPT ;  /* 0x000000012700788c */ /* 0x000fe2000bf05270 */
[----:B------:R-:W-:Y:S01]  /*3b10*/  PLOP3.LUT P2, PT, PT, PT, PT, 0x80, 0x8 ;  /* 0x000000000008781c */ /* 0x000fe20003f4f070 */
[----:B------:R-:W-:Y:S02]  /*3b20*/  UIADD3 UR4, UPT, UPT, UR5, 0x1, URZ ;  /* 0x0000000105047890 */ /* 0x000fe4000fffe0ff */
[----:B------:R-:W-:Y:S02]  /*3b30*/  UIADD3 UR40, UPT, UPT, UR7, 0x10, URZ ;  /* 0x0000001007287890 */ /* 0x000fe4000fffe0ff */
[----:B------:R-:W-:Y:S01]  /*3b40*/  UISETP.NE.AND UP1, UPT, UR4, 0x2, UPT ;  /* 0x000000020400788c */ /* 0x000fe2000bf25270 */
[----:B------:R-:W-:Y:S01]  /*3b50*/  PLOP3.LUT P0, PT, PT, PT, UP0, 0x80, 0x8 ;  /* 0x000000000008781c */ /* 0x000fe20003f0f008 */
[----:B------:R-:W-:Y:S02]  /*3b60*/  UIADD3 UR37, UPT, UPT, UR37, 0x1, URZ ;  /* 0x0000000125257890 */ /* 0x000fe4000fffe0ff */
[----:B------:R-:W-:Y:S02]  /*3b70*/  USEL UR6, URZ, 0x1, UP1 ;  /* 0x00000001ff067887 */ /* 0x000fe40008800000 */
[----:B------:R-:W-:Y:S02]  /*3b80*/  USEL UR38, UR4, URZ, UP1 ;  /* 0x000000ff04267287 */ /* 0x000fe40008800000 */
[----:B------:R-:W-:Y:S02]  /*3b90*/  UIADD3 UR39, UPT, UPT, UR39, -0x1, URZ ;  /* 0xffffffff27277890 */ /* 0x000fe4000fffe0ff */
[----:B------:R-:W-:Y:S01]  /*3ba0*/  @UP0 ULEA UR4, UR38, UR41, 0x3 ;  /* 0x0000002926040291 */ /* 0x000fe2000f8e18ff */
[----:B------:R-:W-:Y:S01]  /*3bb0*/  LOP3.LUT R2, R2, UR6, RZ, 0x3c, !PT ;  /* 0x0000000602027c12 */ /* 0x000fe2000f8e3cff */
[----:B------:R-:W-:Y:S02]  /*3bc0*/  ULEA UR6, UR5, UR45, 0xb ;  /* 0x0000002d05067291 */ /* 0x000fe4000f8e58ff */
[----:B------:R-:W-:Y:S01]  /*3bd0*/  UISETP.NE.AND UP0, UPT, UR37, UR42, UPT ;  /* 0x0000002a2500728c */ /* 0x000fe2000bf05270 */
[----:B-1----:R-:W-:Y:S01]  /*3be0*/  @P0 SHF.L.U32 R0, R2, 0x1f, RZ ;  /* 0x0000001f02000819 */ /* 0x002fe200000006ff */
[----:B------:R-:W-:Y:S02]  /*3bf0*/  UIADD3 UR34, UPT, UPT, UR6, 0x2, URZ ;  /* 0x0000000206227890 */ /* 0x000fe4000fffe0ff */
[----:B------:R-:W-:Y:S01]  /*3c00*/  UIADD3 UR30, UPT, UPT, UR6, 0x4, URZ ;  /* 0x00000004061e7890 */ /* 0x000fe2000fffe0ff */
[----:B------:R2:W3:Y:S01]  /*3c10*/  @P0 SYNCS.PHASECHK.TRANS64.TRYWAIT P2, [UR4], R0 ;  /* 0x00000000ff0005a7 */ /* 0x0004e20008041104 */
[----:B------:R-:W-:Y:S02]  /*3c20*/  ULEA UR4, UR5, UR44, 0xb ;  /* 0x0000002c05047291 */ /* 0x000fe4000f8e58ff */
[----:B------:R-:W-:Y:S02]  /*3c30*/  UIADD3 UR26, UPT, UPT, UR6, 0x6, URZ ;  /* 0x00000006061a7890 */ /* 0x000fe4000fffe0ff */
        /* <DEDUP_REMOVED lines=10> */
[----:B------:R-:W-:Y:S01]  /*3ce0*/  UIADD3 UR8, UPT, UPT, UR4, 0x406, URZ ;  /* 0x0000040604087890 */ /* 0x000fe2000fffe0ff */
[----:B------:R-:W-:Y:S01]  /*3cf0*/  UMOV UR7, 0x40004040 ;  /* 0x4000404000077882 */ /* 0x000fe20000000000 */
[----:B------:R-:W-:Y:S01]  /*3d00*/  UMOV UR5, 0x40004040 ;  /* 0x4000404000057882 */ /* 0x000fe20000000000 */
[----:B------:R-:W-:Y:S01]  /*3d10*/  UMOV UR35, 0x40004040 ;  /* 0x4000404000237882 */ /* 0x000fe20000000000 */
[----:B------:R1:W-:Y:S01]  /*3d20*/  UTCHMMA.2CTA gdesc[UR4], gdesc[UR6], tmem[UR36], tmem[UR62], idesc[UR63], UP2 ;  /* 0x00ff3e06040075ea */ /* 0x0003e20009200024 */
[----:B------:R-:W-:Y:S01]  /*3d30*/  UPLOP3.LUT UP2, UPT, UPT, UPT, UPT, 0x80, 0x8 ;  /* 0x000000000008789c */ /* 0x000fe20003f4f070 */
[----:B------:R-:W-:Y:S01]  /*3d40*/  UMOV UR33, 0x40004040 ;  /* 0x4000404000217882 */ /* 0x000fe20000000000 */
[----:B------:R-:W-:Y:S01]  /*3d50*/  UMOV UR31, 0x40004040 ;  /* 0x40004040001f7882 */ /* 0x000fe20000000000 */
[----:B------:R2:W-:Y:S01]  /*3d60*/  UTCHMMA.2CTA gdesc[UR32], gdesc[UR34], tmem[UR36], tmem[UR60], idesc[UR61], UPT ;  /* 0x00ff3c22200075ea */ /* 0x0005e2000ba00024 */
        /* <DEDUP_REMOVED lines=14> */
[----:B------:R-:W-:Y:S01]  /*3e50*/  UMOV UR9, 0x40004040 ;  /* 0x4000404000097882 */ /* 0x000fe20000000000 */
[----:B------:R2:W-:Y:S01]  /*3e60*/  UTCHMMA.2CTA gdesc[UR12], gdesc[UR14], tmem[UR36], tmem[UR50], idesc[UR51], UPT ;  /* 0x00ff320e0c0075ea */ /* 0x0005e2000ba00024 */
[----:B------:R2:W-:Y:S01]  /*3e70*/  UTCHMMA.2CTA gdesc[UR8], gdesc[UR10], tmem[UR36], tmem[UR48], idesc[UR49], UPT ;  /* 0x00ff300a080075ea */ /* 0x0005e2000ba00024 */
[----:B------:R2:W-:Y:S01]  /*3e80*/  UTCBAR.2CTA.MULTICAST [UR40], URZ, UR43 ;  /* 0x000000ff280073e9 */ /* 0x0005e2000820082b */
[----:B-1----:R-:W-:Y:S01]  /*3e90*/  UMOV UR5, UR38 ;  /* 0x0000002600057c82 */ /* 0x002fe20008000000 */
[----:B------:R-:W-:Y:S05]  /*3ea0*/  BRA.U UP0, `(.L_x_73) ;  /* 0xfffffffd00007547 */ /* 0x000fea000b83ffff */
.L_x_70:
[----:B------:R-:W-:Y:S01]  /*3eb0*/  UIADD3 UR4, UPT, UPT, UR46, 0x90, URZ ;  /* 0x000000902e047890 */ /* 0x000fe2000fffe0ff */
[----:B------:R-:W-:-:S08]  /*3ec0*/  UMOV UR37, UR42 ;  /* 0x0000002a00257c82 */ /* 0x000fd00008000000 */
[----:B------:R4:W-:Y:S01]  /*3ed0*/  UTCBAR.2CTA.MULTICAST [UR4], URZ, UR65 ;  /* 0x000000ff040073e9 */ /* 0x0009e20008200841 */
[----:B------:R-:W-:Y:S02]  /*3ee0*/  NOP ;  /* 0x0000000000007918 */ /* 0x000fe40000000000 */
.L_x_68:
[----:B----4-:R-:W-:Y:S01]  /*3ef0*/  UIADD3 UR4, UPT, UPT, UR47, 0x1, URZ ;  /* 0x000000012f047890 */ /* 0x010fe2000fffe0ff */
[----:B------:R-:W-:-:S03]  /*3f00*/  ISETP.NE.AND P0, PT, R8, 0x2, PT ;  /* 0x000000020800780c */ /* 0x000fc60003f05270 */
[----:B------:R-:W-:Y:S01]  /*3f10*/  UISETP.NE.AND UP0, UPT, UR4, 0x2, UPT ;  /* 0x000000020400788c */ /* 0x000fe2000bf05270 */
[----:B-12---:R-:W-:Y:S02]  /*3f20*/  SEL R0, RZ, 0x1, P0 ;  /* 0x00000001ff007807 */ /* 0x006fe40000000000 */
[----:B------:R-:W-:Y:S01]  /*3f30*/  SEL R8, R8, RZ, P0 ;  /* 0x000000ff08087207 */ /* 0x000fe20000000000 */
[----:B------:R-:W-:Y:S01]  /*3f40*/  USEL UR5, URZ, 0x1, UP0 ;  /* 0x00000001ff057887 */ /* 0x000fe20008000000 */
[----:B------:R-:W-:Y:S01]  /*3f50*/  LOP3.LUT R3, R3, R0, RZ, 0x3c, !PT ;  /* 0x0000000003037212 */ /* 0x000fe200078e3cff */
[----:B------:R-:W-:-:S04]  /*3f60*/  USEL UR47, UR4, URZ, UP0 ;  /* 0x000000ff042f7287 */ /* 0x000fc80008000000 */
[----:B------:R-:W-:Y:S01]  /*3f70*/  LOP3.LUT R9, R9, UR5, RZ, 0x3c, !PT ;  /* 0x0000000509097c12 */ /* 0x000fe2000f8e3cff */
[----:B------:R-:W-:Y:S07]  /*3f80*/  @P1 BRA `(.L_x_74) ;  /* 0xfffffff800381947 */ /* 0x000fee000383ffff */
[----:B------:R-:W1:Y:S01]  /*3f90*/  S2UR UR8, SR_CgaCtaId ;  /* 0x00000000000879c3 */ /* 0x000e620000008800 */
[----:B------:R-:W-:Y:S01]  /*3fa0*/  ELECT P0, URZ, PT ;  /* 0x0000000000ff782f */ /* 0x000fe20003800000 */
[----:B------:R-:W-:Y:S01]  /*3fb0*/  HFMA2 R0, -RZ, RZ, 0, 5.9604644775390625e-08 ;  /* 0x00000001ff007431 */ /* 0x000fe200000001ff */
[----:B------:R-:W-:-:S05]  /*3fc0*/  UMOV UR4, 0x40 ;  /* 0x0000004000047882 */ /* 0x000fca0000000000 */
[----:B------:R-:W-:Y:S01]  /*3fd0*/  UVIRTCOUNT.DEALLOC.SMPOOL 0x80 ;  /* 0x000000800000784c */ /* 0x000fe20000000000 */
[----:B------:R-:W-:Y:S02]  /*3fe0*/  UISETP.NE.AND UP0, UPT, UR68, URZ, UPT ;  /* 0x000000ff4400728c */ /* 0x000fe4000bf05270 */
[----:B-1----:R-:W-:-:S09]  /*3ff0*/  ULEA UR8, UR8, UR4, 0x18 ;  /* 0x0000000408087291 */ /* 0x002fd2000f8ec0ff */
[----:B------:R1:W-:Y:S01]  /*4000*/  @P0 STS.U8 [UR8+0x1c], R0 ;  /* 0x00001c00ff000988 */ /* 0x0003e20008000008 */
[----:B------:R-:W-:Y:S05]  /*4010*/  BRA.U UP0, `(.L_x_75) ;  /* 0x0000000100587547 */ /* 0x000fea000b800000 */
[----:B------:R-:W-:Y:S01]  /*4020*/  UIADD3 UR5, UPT, UPT, UR41, 0xa0, URZ ;  /* 0x000000a029057890 */ /* 0x000fe2000fffe0ff */
[----:B------:R-:W-:-:S03]  /*4030*/  SHF.L.U32 R3, R9, 0x1f, RZ ;  /* 0x0000001f09037819 */ /* 0x000fc600000006ff */
[----:B------:R-:W-:-:S09]  /*4040*/  ULEA UR4, UR47, UR5, 0x3 ;  /* 0x000000052f047291 */ /* 0x000fd2000f8e18ff */
[----:B------:R-:W2:Y:S02]  /*4050*/  SYNCS.PHASECHK.TRANS64.TRYWAIT P0, [UR4], R3 ;  /* 0x00000003ff0075a7 */ /* 0x000ea40008001104 */
[----:B--2---:R-:W-:Y:S05]  /*4060*/  @!P0 BRA `(.L_x_76) ;  /* 0x0000008000648947 */ /* 0x004fea0003800000 */
.L_x_166:
[----:B------:R-:W-:-:S04]  /*4070*/  UIADD3 UR4, UPT, UPT, UR47, 0x1, URZ ;  /* 0x000000012f047890 */ /* 0x000fc8000fffe0ff */
[----:B------:R-:W-:-:S04]  /*4080*/  UISETP.NE.AND UP1, UPT, UR4, 0x2, UPT ;  /* 0x000000020400788c */ /* 0x000fc8000bf25270 */
[----:B------:R-:W-:Y:S02]  /*4090*/  USEL UR6, URZ, 0x1, UP1 ;  /* 0x00000001ff067887 */ /* 0x000fe40008800000 */
[----:B------:R-:W-:-:S04]  /*40a0*/  USEL UR4, UR4, URZ, UP1 ;  /* 0x000000ff04047287 */ /* 0x000fc80008800000 */
[----:B------:R-:W-:Y:S01]  /*40b0*/  ULEA UR4, UR4, UR5, 0x3 ;  /* 0x0000000504047291 */ /* 0x000fe2000f8e18ff */
[----:B-1----:R-:W-:-:S04]  /*40c0*/  LOP3.LUT R3, R9, UR6, RZ, 0x3c, !PT ;  /* 0x0000000609037c12 */ /* 0x002fc8000f8e3cff */
[----:B------:R-:W-:Y:S01]  /*40d0*/  SHF.L.U32 R3, R3, 0x1f, RZ ;  /* 0x0000001f03037819 */ /* 0x000fe200000006ff */
[----:B------:R-:W-:-:S04]  /*40e0*/  IMAD.U32 R0, RZ, RZ, UR4 ;  /* 0x00000004ff007e24 */ /* 0x000fc8000f8e00ff */
[----:B------:R1:W2:Y:S03]  /*40f0*/  SYNCS.PHASECHK.TRANS64.TRYWAIT P0, [R0+URZ], R3 ;  /* 0x00000003000075a7 */ /* 0x0002a600080011ff */
[----:B--2---:R-:W-:Y:S05]  /*4100*/  @!P0 NANOSLEEP.SYNCS 0x989680 ;  /* 0x009896800000895d */ /* 0x004fea0003900000 */
[----:B------:R-:W2:Y:S02]  /*4110*/  @!P0 SYNCS.PHASECHK.TRANS64 P0, [R0+URZ], R3 ;  /* 0x00000003000085a7 */ /* 0x000ea400080010ff */
[----:B--2---:R-:W-:Y:S05]  /*4120*/  @P0 BRA `(.L_x_77) ;  /* 0x0000000000200947 */ /* 0x004fea0003800000 */
.L_x_78:
[----:B--2---:R2:W4:Y:S02]  /*4130*/  SYNCS.PHASECHK.TRANS64.TRYWAIT P0, [R0+URZ], R3 ;  /* 0x00000003000075a7 */ /* 0x00452400080011ff */
[----:B----4-:R-:W-:Y:S05]  /*4140*/  @!P0 NANOSLEEP.SYNCS 0x989680 ;  /* 0x009896800000895d */ /* 0x010fea0003900000 */
[----:B------:R-:W4:Y:S02]  /*4150*/  @!P0 SYNCS.PHASECHK.TRANS64 P0, [R0+URZ], R3 ;  /* 0x00000003000085a7 */ /* 0x000f2400080010ff */
[----:B----4-:R-:W-:Y:S05]  /*4160*/  @!P0 BRA `(.L_x_78) ;  /* 0xfffffffc00f08947 */ /* 0x010fea000383ffff */
[----:B------:R-:W-:Y:S05]  /*4170*/  BRA `(.L_x_77) ;  /* 0x00000000000c7947 */ /* 0x000fea0003800000 */
.L_x_75:
[----:B------:R-:W-:-:S04]  /*4180*/  UIADD3 UR4, UPT, UPT, UR41, 0xd0, URZ ;  /* 0x000000d029047890 */ /* 0x000fc8000fffe0ff */
[----:B------:R-:W-:-:S09]  /*4190*/  UPRMT UR4, UR69, 0x654, UR4 ;  /* 0x0000065445047896 */ /* 0x000fd20008000004 */
[----:B------:R-:W-:Y:S03]  /*41a0*/  SYNCS.ARRIVE.TRANS64.RED.A1T0 RZ, [UR4], RZ ;  /* 0x000000ffffff79a7 */ /* 0x000fe60008100404 */
.L_x_77:
[----:B-12---:R-:W-:Y:S01]  /*41b0*/  SHF.L.U32 R3, RZ, 0x1f, RZ ;  /* 0x0000001fff037819 */ /* 0x006fe200000006ff */
[----:B------:R-:W-:Y:S01]  /*41c0*/  UIADD3 UR4, UPT, UPT, UR41, 0xd0, URZ ;  /* 0x000000d029047890 */ /* 0x000fe2000fffe0ff */
[----:B------:R-:W-:Y:S02]  /*41d0*/  PLOP3.LUT P0, PT, PT, PT, UP0, 0x80, 0x8 ;  /* 0x000000000008781c */ /* 0x000fe40003f0f008 */
[----:B------:R-:W1:Y:S02]  /*41e0*/  SYNCS.PHASECHK.TRANS64.TRYWAIT P1, [UR41+0xd0], R3 ;  /* 0x0000d003ff0075a7 */ /* 0x000e640008021129 */
[----:B-1----:R-:W-:Y:S09]  /*41f0*/  @!P1 BRA `(.L_x_79) ;  /* 0x0000008000189947 */ /* 0x002ff20003800000 */
.L_x_168:
[----:B------:R-:W-:Y:S01]  /*4200*/  @!UP0 UPRMT UR4, UR69, 0x654, UR4 ;  /* 0x0000065445048896 */ /* 0x000fe20008000004 */
[----:B------:R-:W-:Y:S01]  /*4210*/  UMOV UR5, 0xffff ;  /* 0x0000ffff00057882 */ /* 0x000fe20000000000 */
[----:B------:R-:W-:-:S07]  /*4220*/  UMOV UR6, 0x1 ;  /* 0x0000000100067882 */ /* 0x000fce0000000000 */
[----:B------:R-:W-:Y:S01]  /*4230*/  @!P0 SYNCS.ARRIVE.TRANS64.RED.A1T0 RZ, [UR4], RZ ;  /* 0x000000ffffff89a7 */ /* 0x000fe20008100404 */
[----:B------:R-:W-:Y:S01]  /*4240*/  NOP ;  /* 0x0000000000007918 */ /* 0x000fe20000000000 */
[----:B-1----:R-:W1:Y:S01]  /*4250*/  LDS R0, [UR8+0x14] ;  /* 0x00001408ff007984 */ /* 0x002e620008000800 */
[----:B------:R-:W-:-:S04]  /*4260*/  ULOP3.LUT UR4, UR67, 0xffff, URZ, 0xc0, !UPT ;  /* 0x0000ffff43047892 */ /* 0x000fc8000f8ec0ff */
[----:B------:R-:W-:-:S04]  /*4270*/  USHF.R.U32.HI UR4, URZ, 0x5, UR4 ;  /* 0x00000005ff047899 */ /* 0x000fc80008011604 */
[----:B------:R-:W-:Y:S02]  /*4280*/  USHF.L.U32 UR5, UR5, UR4, URZ ;  /* 0x0000000405057299 */ /* 0x000fe400080006ff */
[----:B------:R-:W-:-:S04]  /*4290*/  USHF.L.U32 UR4, UR6, UR4, URZ ;  /* 0x0000000406047299 */ /* 0x000fc800080006ff */
[----:B-1----:R-:W-:-:S04]  /*42a0*/  LOP3.LUT R0, R0, UR5, RZ, 0xc0, !PT ;  /* 0x0000000500007c12 */ /* 0x002fc8000f8ec0ff */
[----:B------:R-:W-:-:S13]  /*42b0*/  ISETP.NE.AND P0, PT, R0, UR5, PT ;  /* 0x0000000500007c0c */ /* 0x000fda000bf05270 */
[----:B------:R-:W-:Y:S05]  /*42c0*/  @P0 BRA `(.L_x_80) ;  /* 0x0000000000580947 */ /* 0x000fea0003800000 */
[----:B------:R-:W1:Y:S02]  /*42d0*/  LDS R0, [UR8+0x18] ;  /* 0x00001808ff007984 */ /* 0x000e640008000800 */
[----:B-1----:R-:W-:-:S04]  /*42e0*/  LOP3.LUT R0, R0, UR4, RZ, 0xc0, !PT ;  /* 0x0000000400007c12 */ /* 0x002fc8000f8ec0ff */
[----:B------:R-:W-:-:S13]  /*42f0*/  ISETP.NE.AND P0, PT, R0, UR4, PT ;  /* 0x0000000400007c0c */ /* 0x000fda000bf05270 */
[----:B------:R-:W-:Y:S05]  /*4300*/  @P0 BRA `(.L_x_81) ;  /* 0x00000000003c0947 */ /* 0x000fea0003800000 */
[----:B------:R-:W1:Y:S01]  /*4310*/  S2R R2, SR_LANEID ;  /* 0x0000000000027919 */ /* 0x000e620000000000 */
[----:B------:R-:W-:Y:S01]  /*4320*/  ULOP3.LUT UR5, URZ, UR5, URZ, 0x33, !UPT ;  /* 0x00000005ff057292 */ /* 0x000fe2000f8e33ff */
[----:B------:R-:W-:Y:S01]  /*4330*/  LOP3.LUT R4, RZ, UR4, RZ, 0x33, !PT ;  /* 0x00000004ff047c12 */ /* 0x000fe2000f8e33ff */
[----:B------:R-:W-:Y:S02]  /*4340*/  VOTEU.ANY UR4, UPT, PT ;  /* 0x0000000000047886 */ /* 0x000fe400038e0100 */
[----:B------:R-:W-:Y:S01]  /*4350*/  UFLO.U32 UR4, UR4 ;  /* 0x00000004000472bd */ /* 0x000fe200080e0000 */
[----:B------:R-:W2:Y:S01]  /*4360*/  REDUX UR6, R4 ;  /* 0x00000000040673c4 */ /* 0x000ea20000000000 */
[----:B------:R-:W-:-:S06]  /*4370*/  IMAD.U32 R0, RZ, RZ, UR5 ;  /* 0x00000005ff007e24 */ /* 0x000fcc000f8e00ff */
[----:B------:R4:W-:Y:S01]  /*4380*/  UTCATOMSWS.AND URZ, UR5 ;  /* 0x0000000500ff79e3 */ /* 0x0009e20008000000 */
[----:B------:R-:W3:Y:S01]  /*4390*/  REDUX UR7, R0 ;  /* 0x00000000000773c4 */ /* 0x000ee20000000000 */
[----:B-1----:R-:W-:Y:S01]  /*43a0*/  ISETP.EQ.U32.AND P0, PT, R2, UR4, PT ;  /* 0x0000000402007c0c */ /* 0x002fe2000bf02070 */
[----:B--2---:R-:W-:Y:S01]  /*43b0*/  IMAD.U32 R2, RZ, RZ, UR6 ;  /* 0x00000006ff027e24 */ /* 0x004fe2000f8e00ff */
[----:B---3--:R-:W-:-:S11]  /*43c0*/  MOV R3, UR7 ;  /* 0x0000000700037c02 */ /* 0x008fd60008000f00 */
[----:B------:R4:W-:Y:S04]  /*43d0*/  @P0 ATOMS.AND RZ, [UR8+0x14], R3 ;  /* 0x00001403ffff098c */ /* 0x0009e8000a800008 */
[----:B------:R4:W-:Y:S01]  /*43e0*/  @P0 ATOMS.AND RZ, [UR8+0x18], R2 ;  /* 0x00001802ffff098c */ /* 0x0009e2000a800008 */
[----:B------:R-:W-:Y:S05]  /*43f0*/  BRA `(.L_x_82) ;  /* 0x0000000000147947 */ /* 0x000fea0003800000 */
.L_x_81:
[----:B------:R-:W-:Y:S02]  /*4400*/  MOV R2, 0x4420 ;  /* 0x0000442000027802 */ /* 0x000fe40000000f00 */
[----:B---3-5:R-:W-:Y:S05]  /*4410*/  CALL.REL.NOINC `($__internal_0_$__cuda_sm10x_tcgen05_guardrail_trap_col_being_dealloced_not_returned_by_alloc) ;  /* 0x0000008000f87944 */ /* 0x028fea0003c00000 */
[----:B------:R-:W-:Y:S05]  /*4420*/  BRA `(.L_x_82) ;  /* 0x0000000000087947 */ /* 0x000fea0003800000 */
.L_x_80:
[----:B------:R-:W-:Y:S02]  /*4430*/  MOV R2, 0x4450 ;  /* 0x0000445000027802 */ /* 0x000fe40000000f00 */
[----:B---3-5:R-:W-:Y:S05]  /*4440*/  CALL.REL.NOINC `($__internal_2_$__cuda_sm10x_tcgen05_guardrail_trap_unallocated_columns_being_dealloced) ;  /* 0x0000008400047944 */ /* 0x028fea0003c00000 */
.L_x_82:
[----:B------:R-:W-:Y:S01]  /*4450*/  NOP ;  /* 0x0000000000007918 */ /* 0x000fe20000000000 */
[----:B----4-:R-:W-:Y:S05]  /*4460*/  EXIT ;  /* 0x000000000000794d */ /* 0x010fea0003800000 */
.L_x_55:
[----:B------:R-:W-:-:S09]  /*4470*/  UISETP.NE.OR UP0, UPT, UR18, 0x3, !UP4 ;  /* 0x000000031200788c */ /* 0x000fd2000e705670 */
[----:B------:R-:W-:Y:S05]  /*4480*/  BRA.U UP0, `(.L_x_83) ;  /* 0x00000011007c7547 */ /* 0x000fea000b800000 */
[----:B------:R-:W2:Y:S01]  /*4490*/  LDCU.64 UR4, c[0x0][0x888] ;  /* 0x00011100ff0477ac */ /* 0x000ea20008000a00 */
[----:B------:R-:W3:Y:S01]  /*44a0*/  LDC.64 R12, c[0x0][0x348] ;  /* 0x0000d200ff0c7b82 */ /* 0x000ee20000000a00 */
[----:B------:R-:W-:Y:S02]  /*44b0*/  HFMA2 R9, -RZ, RZ, 0, 0 ;  /* 0x00000000ff097431 */ /* 0x000fe400000001ff */
[----:B------:R-:W-:Y:S01]  /*44c0*/  IMAD.MOV.U32 R11, RZ, RZ, 0x1 ;  /* 0x00000001ff0b7424 */ /* 0x000fe200078e00ff */
[----:B------:R-:W4:Y:S01]  /*44d0*/  LDCU UR38, c[0x0][0x370] ;  /* 0x00006e00ff2677ac */ /* 0x000f220008000800 */
[----:B------:R-:W-:Y:S01]  /*44e0*/  IMAD.MOV.U32 R10, RZ, RZ, RZ ;  /* 0x000000ffff0a7224 */ /* 0x000fe200078e00ff */
[----:B------:R-:W-:Y:S01]  /*44f0*/  MOV R3, 0x4000 ;  /* 0x0000400000037802 */ /* 0x000fe20000000f00 */
[----:B------:R-:W4:Y:S01]  /*4500*/  LDCU.128 UR48, c[0x0][0xb10] ;  /* 0x00016200ff3077ac */ /* 0x000f220008000c00 */
[----:B------:R-:W1:Y:S01]  /*4510*/  LDCU UR37, c[0x0][0x374] ;  /* 0x00006e80ff2577ac */ /* 0x000e620008000800 */
[----:B------:R-:W1:Y:S01]  /*4520*/  LDCU.64 UR30, c[0x0][0x890] ;  /* 0x00011200ff1e77ac */ /* 0x000e620008000a00 */
[----:B------:R-:W1:Y:S01]  /*4530*/  LDCU UR15, c[0x0][0xb0c] ;  /* 0x00016180ff0f77ac */ /* 0x000e620008000800 */
[----:B--2---:R-:W-:Y:S01]  /*4540*/  UISETP.NE.U32.AND UP0, UPT, UR4, URZ, UPT ;  /* 0x000000ff0400728c */ /* 0x004fe2000bf05070 */
[----:B------:R-:W2:Y:S01]  /*4550*/  LDCU UR44, c[0x0][0xb20] ;  /* 0x00016400ff2c77ac */ /* 0x000ea20008000800 */
[----:B------:R-:W2:Y:S01]  /*4560*/  LDCU UR4, c[0x0][0xb30] ;  /* 0x00016600ff0477ac */ /* 0x000ea20008000800 */
[----:B------:R-:W-:Y:S01]  /*4570*/  UMOV UR21, 0x400 ;  /* 0x0000040000157882 */ /* 0x000fe20000000000 */
[----:B----4-:R-:W-:-:S02]  /*4580*/  UIMAD.WIDE.U32 UR6, UR38, UR48, URZ ;  /* 0x00000030260672a5 */ /* 0x010fc4000f8e00ff */
[----:B-1----:R-:W-:Y:S02]  /*4590*/  UIMAD.WIDE.U32 UR8, UR37, UR51, URZ ;  /* 0x00000033250872a5 */ /* 0x002fe4000f8e00ff */
[----:B------:R-:W-:Y:S02]  /*45a0*/  ULEA UR21, UR47, UR21, 0x18 ;  /* 0x000000152f157291 */ /* 0x000fe4000f8ec0ff */
[----:B------:R-:W-:Y:S02]  /*45b0*/  UISETP.NE.U32.AND UP6, UPT, UR30, URZ, UPT ;  /* 0x000000ff1e00728c */ /* 0x000fe4000bfc5070 */
[----:B------:R-:W-:Y:S02]  /*45c0*/  UIADD3 UR39, UPT, UPT, UR21, 0x38, URZ ;  /* 0x0000003815277890 */ /* 0x000fe4000fffe0ff */
[----:B------:R-:W-:Y:S02]  /*45d0*/  UISETP.NE.AND.EX UP5, UPT, UR5, URZ, UPT, UP0 ;  /* 0x000000ff0500728c */ /* 0x000fe4000bfa5300 */
[----:B------:R-:W-:Y:S01]  /*45e0*/  UISETP.NE.AND UP0, UPT, UR42, 0x1, UPT ;  /* 0x000000012a00788c */ /* 0x000fe2000bf05270 */
[----:B------:R-:W-:Y:S01]  /*45f0*/  UMOV UR6, UR7 ;  /* 0x0000000700067c82 */ /* 0x000fe20008000000 */
[----:B------:R-:W-:Y:S01]  /*4600*/  UMOV UR40, UR9 ;  /* 0x0000000900287c82 */ /* 0x000fe20008000000 */
[----:B------:R-:W-:-:S02]  /*4610*/  UISETP.NE.AND UP0, UPT, UR15, 0x1, UPT ;  /* 0x000000010f00788c */ /* 0x000fc4000bf05270 */
[----:B------:R-:W-:Y:S02]  /*4620*/  UPLOP3.LUT UP4, UPT, UPT, UPT, UPT, 0x40, 0x4 ;  /* 0x000000000004789c */ /* 0x000fe40003f8e870 */
[----:B------:R-:W-:Y:S01]  /*4630*/  UISETP.GE.AND UP2, UPT, UR42, 0x1, UPT ;  /* 0x000000012a00788c */ /* 0x000fe2000bf46270 */
[----:B------:R-:W1:Y:S01]  /*4640*/  LDCU.64 UR22, c[0x0][0xb28] ;  /* 0x00016500ff1677ac */ /* 0x000e620008000a00 */
[----:B------:R-:W-:Y:S02]  /*4650*/  UISETP.NE.AND.EX UP6, UPT, UR31, URZ, UPT, UP6 ;  /* 0x000000ff1f00728c */ /* 0x000fe4000bfc5360 */
[----:B------:R-:W-:Y:S02]  /*4660*/  UIADD3 UR33, UPT, UPT, UR21, 0x20, URZ ;  /* 0x0000002015217890 */ /* 0x000fe4000fffe0ff */
[----:B------:R-:W-:Y:S02]  /*4670*/  UIADD3 UR25, UPT, UPT, UR21, 0x28, URZ ;  /* 0x0000002815197890 */ /* 0x000fe4000fffe0ff */
[----:B------:R-:W-:-:S02]  /*4680*/  UIADD3 UR17, UPT, UPT, UR21, 0x30, URZ ;  /* 0x0000003015117890 */ /* 0x000fc4000fffe0ff */
[----:B------:R-:W-:Y:S02]  /*4690*/  UPRMT UR39, UR47, 0x654, UR39 ;  /* 0x000006542f277896 */ /* 0x000fe40008000027 */
[----:B------:R-:W-:Y:S02]  /*46a0*/  USHF.R.U32.HI UR41, URZ, UR49, UR6 ;  /* 0x00000031ff297299 */ /* 0x000fe40008011606 */
[----:B--2---:R-:W-:Y:S02]  /*46b0*/  USHF.R.U32.HI UR40, URZ, UR44, UR40 ;  /* 0x0000002cff287299 */ /* 0x004fe40008011628 */
[----:B------:R-:W-:Y:S02]  /*46c0*/  UISETP.NE.AND UP0, UPT, UR50, 0x1, UPT ;  /* 0x000000013200788c */ /* 0x000fe4000bf05270 */
[----:B---3--:R-:W-:-:S11]  /*46d0*/  UISETP.NE.AND UP3, UPT, UR4, 0x1, UPT ;  /* 0x000000010400788c */ /* 0x008fd6000bf65270 */
.L_x_94:
[C---:B------:R-:W-:Y:S02]  /*46e0*/  LEA R8, R10.reuse, UR21, 0x3 ;  /* 0x000000150a087c11 */ /* 0x040fe4000f8e18ff */
[----:B------:R-:W-:Y:S02]  /*46f0*/  SHF.L.U32 R5, R9, 0x1f, RZ ;  /* 0x0000001f09057819 */ /* 0x000fe400000006ff */
[----:B------:R-:W-:Y:S02]  /*4700*/  LEA R6, R10, UR21, 0x4 ;  /* 0x000000150a067c11 */ /* 0x000fe4000f8e20ff */
[----:B--2---:R-:W2:Y:S02]  /*4710*/  SYNCS.PHASECHK.TRANS64.TRYWAIT P0, [R8+URZ+0x70], R5 ;  /* 0x00007005080075a7 */ /* 0x004ea400080011ff */
[----:B--2---:R-:W-:Y:S05]  /*4720*/  @!P0 BRA `(.L_x_84) ;  /* 0x0000007800e48947 */ /* 0x004fea0003800000 */
.L_x_169:
[----:B--2---:R-:W2:Y:S01]  /*4730*/  LDS.128 R4, [R6+0xe0] ;  /* 0x0000e00006047984 */ /* 0x004ea20000000c00 */
[----:B------:R-:W-:Y:S01]  /*4740*/  UISETP.GE.AND UP0, UPT, UR42, 0x1, UPT ;  /* 0x000000012a00788c */ /* 0x000fe2000bf06270 */
[----:B------:R-:W-:Y:S01]  /*4750*/  @!PT LDS RZ, [RZ] ;  /* 0x00000000fffff984 */ /* 0x000fe20000000800 */
[----:B------:R-:W-:Y:S01]  /*4760*/  @!PT LDS RZ, [RZ] ;  /* 0x00000000fffff984 */ /* 0x000fe20000000800 */
[----:B------:R-:W-:Y:S01]  /*4770*/  @!PT LDS RZ, [RZ] ;  /* 0x00000000fffff984 */ /* 0x000fe20000000800 */
[----:B------:R-:W-:Y:S01]  /*4780*/  @!PT LDS RZ, [RZ] ;  /* 0x00000000fffff984 */ /* 0x000fe20000000800 */
[----:B------:R3:W-:Y:S06]  /*4790*/  MEMBAR.ALL.CTA ;  /* 0x0000000000007992 */ /* 0x0007ec0000008000 */
[----:B---3--:R-:W3:Y:S01]  /*47a0*/  FENCE.VIEW.ASYNC.S ;  /* 0x00000000000073c6 */ /* 0x008ee20000000000 */
[----:B--2---:R-:W-:Y:S11]  /*47b0*/  LOP3.LUT P0, RZ, R6, 0x1, RZ, 0xc0, !PT ;  /* 0x0000000106ff7812 */ /* 0x004ff6000780c0ff */
[----:B------:R-:W-:Y:S02]  /*47c0*/  @!UPT UIADD3 URZ, UPT, UPT, URZ, URZ, URZ ;  /* 0x000000fffffff290 */ /* 0x000fe4000fffe0ff */
[----:B---3--:R-:W-:Y:S01]  /*47d0*/  VOTEU.ANY UP2, P0 ;  /* 0x0000000000ff7886 */ /* 0x008fe20000040100 */
[----:B------:R-:W-:Y:S11]  /*47e0*/  PLOP3.LUT P0, PT, PT, PT, UP2, 0x80, 0x8 ;  /* 0x000000000008781c */ /* 0x000ff60003f0f028 */
[----:B------:R-:W-:Y:S02]  /*47f0*/  @!UPT UIADD3 URZ, UPT, UPT, URZ, URZ, URZ ;  /* 0x000000fffffff290 */ /* 0x000fe4000fffe0ff */
[----:B------:R-:W-:Y:S02]  /*4800*/  @P0 SHF.R.U32.HI R0, RZ, 0x10, R5 ;  /* 0x00000010ff000819 */ /* 0x000fe40000011605 */
[----:B------:R-:W-:Y:S02]  /*4810*/  @P0 MOV R2, R4 ;  /* 0x0000000400020202 */ /* 0x000fe40000000f00 */
[----:B------:R-:W-:Y:S01]  /*4820*/  @P0 R2UR UR4, R0 ;  /* 0x00000000000402ca */ /* 0x000fe200000e0000 */
[----:B------:R-:W-:Y:S01]  /*4830*/  VIADD R0, R8, 0x80 ;  /* 0x0000008008007836 */ /* 0x000fe20000000000 */
[----:B------:R-:W-:Y:S02]  /*4840*/  @P0 LOP3.LUT R4, R5, 0xffff, RZ, 0xc0, !PT ;  /* 0x0000ffff05040812 */ /* 0x000fe400078ec0ff */
[----:B------:R-:W-:Y:S02]  /*4850*/  @P0 R2UR UR6, R2 ;  /* 0x00000000020602ca */ /* 0x000fe400000e0000 */
[----:B------:R-:W-:Y:S02]  /*4860*/  PRMT R0, RZ, 0x654, R0 ;  /* 0x00000654ff007816 */ /* 0x000fe40000000000 */
[----:B------:R-:W-:Y:S02]  /*4870*/  @P0 R2UR UR5, R4 ;  /* 0x00000000040502ca */ /* 0x000fe400000e0000 */
[----:B------:R2:W-:Y:S03]  /*4880*/  SYNCS.ARRIVE.TRANS64.RED.A1T0 RZ, [R0+URZ], RZ ;  /* 0x000000ff00ff79a7 */ /* 0x0005e600081004ff */
[----:B------:R-:W-:Y:S04]  /*4890*/  @UP2 UMOV UR29, UR4 ;  /* 0x00000004001d2c82 */ /* 0x000fe80008000000 */
[----:B------:R-:W-:Y:S04]  /*48a0*/  @UP2 UMOV UR14, UR6 ;  /* 0x00000006000e2c82 */ /* 0x000fe80008000000 */
[----:B------:R-:W-:Y:S01]  /*48b0*/  @UP2 UMOV UR13, UR5 ;  /* 0x00000005000d2c82 */ /* 0x000fe20008000000 */
[----:B------:R-:W-:Y:S05]  /*48c0*/  BRA.U !UP0, `(.L_x_85) ;  /* 0x0000000108c07547 */ /* 0x000fea000b800000 */
[----:B------:R-:W-:Y:S02]  /*48d0*/  UIMAD.WIDE.U32 UR18, UR13, UR51, URZ ;  /* 0x000000330d1272a5 */ /* 0x000fe4000f8e00ff */
[----:B------:R-:W-:Y:S02]  /*48e0*/  UP2UR UR16, UPR, URZ, 0x4 ;  /* 0x00000004ff107883 */ /* 0x000fe40008000000 */
[----:B------:R-:W-:Y:S02]  /*48f0*/  UISETP.NE.AND UP2, UPT, UR50, 0x1, UPT ;  /* 0x000000013200788c */ /* 0x000fe4000bf45270 */
[----:B------:R-:W-:Y:S02]  /*4900*/  UIMAD.WIDE.U32 UR26, UR14, UR48, URZ ;  /* 0x000000300e1a72a5 */ /* 0x000fe4000f8e00ff */
[----:B------:R-:W-:Y:S02]  /*4910*/  USEL UR4, UR37, UR40, !UP2 ;  /* 0x0000002825047287 */ /* 0x000fe4000d000000 */
[----:B------:R-:W-:Y:S02]  /*4920*/  UISETP.NE.AND UP0, UPT, UR15, 0x1, UPT ;  /* 0x000000010f00788c */ /* 0x000fe4000bf05270 */
[----:B------:R-:W-:Y:S02]  /*4930*/  UP2UR UR20, UPR, URZ, 0x2 ;  /* 0x00000002ff147883 */ /* 0x000fe40008000000 */
[----:B------:R-:W-:Y:S02]  /*4940*/  UISETP.NE.AND UP1, UPT, UR42, 0x1, UPT ;  /* 0x000000012a00788c */ /* 0x000fe4000bf25270 */
[----:B-1----:R-:W-:Y:S02]  /*4950*/  UIMAD.WIDE.U32 UR8, UR4, UR22, URZ ;  /* 0x00000016040872a5 */ /* 0x002fe4000f8e00ff */
[----:B------:R-:W-:Y:S01]  /*4960*/  USEL UR7, UR38, UR41, !UP0 ;  /* 0x0000002926077287 */ /* 0x000fe2000c000000 */
[----:B------:R-:W-:Y:S02]  /*4970*/  UMOV UR5, UR19 ;  /* 0x0000001300057c82 */ /* 0x000fe40008000000 */
[----:B------:R-:W-:Y:S02]  /*4980*/  USHF.R.U32.HI UR6, URZ, UR44, UR5 ;  /* 0x0000002cff067299 */ /* 0x000fe40008011605 */
[----:B------:R-:W-:Y:S02]  /*4990*/  UIMAD.WIDE.U32 UR10, UR7, UR22, URZ ;  /* 0x00000016070a72a5 */ /* 0x000fe4000f8e00ff */
[----:B------:R-:W-:Y:S02]  /*49a0*/  USEL UR6, UR13, UR6, !UP2 ;  /* 0x000000060d067287 */ /* 0x000fe4000d000000 */
[----:B------:R-:W-:Y:S01]  /*49b0*/  UISETP.NE.AND UP2, UPT, UR16, URZ, UPT ;  /* 0x000000ff1000728c */ /* 0x000fe2000bf45270 */
[----:B------:R-:W-:Y:S02]  /*49c0*/  UMOV UR5, UR27 ;  /* 0x0000001b00057c82 */ /* 0x000fe40008000000 */
[----:B------:R-:W-:Y:S03]  /*49d0*/  USHF.R.U32.HI UR12, URZ, UR49, UR5 ;  /* 0x00000031ff0c7299 */ /* 0x000fe60008011605 */
[----:B------:R-:W-:Y:S02]  /*49e0*/  UMOV UR5, UR9 ;  /* 0x0000000900057c82 */ /* 0x000fe40008000000 */
[----:B------:R-:W-:Y:S03]  /*49f0*/  @UP1 USHF.R.U32.HI UR4, URZ, UR23, UR5 ;  /* 0x00000017ff041299 */ /* 0x000fe60008011605 */
[----:B------:R-:W-:Y:S01]  /*4a00*/  UMOV UR5, UR11 ;  /* 0x0000000b00057c82 */ /* 0x000fe20008000000 */
[----:B------:R-:W-:Y:S02]  /*4a10*/  UIMAD UR4, UR42, UR4, URZ ;  /* 0x000000042a0472a4 */ /* 0x000fe4000f8e02ff */
[----:B------:R-:W-:Y:S02]  /*4a20*/  @UP1 USHF.R.U32.HI UR7, URZ, UR23, UR5 ;  /* 0x00000017ff071299 */ /* 0x000fe40008011605 */
[----:B------:R-:W-:Y:S02]  /*4a30*/  USEL UR5, UR14, UR12, !UP0 ;  /* 0x0000000c0e057287 */ /* 0x000fe4000c000000 */
[----:B------:R-:W-:Y:S02]  /*4a40*/  UIMAD.WIDE.U32 UR10, UR6, UR22, URZ ;  /* 0x00000016060a72a5 */ /* 0x000fe4000f8e00ff */
[----:B------:R-:W-:Y:S02]  /*4a50*/  UIMAD UR8, UR42, UR7, URZ ;  /* 0x000000072a0872a4 */ /* 0x000fe4000f8e02ff */
[----:B------:R-:W-:Y:S03]  /*4a60*/  UISETP.GE.AND UP0, UPT, UR6, UR4, UPT ;  /* 0x000000040600728c */ /* 0x000fe6000bf06270 */
[----:B------:R-:W-:Y:S01]  /*4a70*/  UMOV UR4, UR11 ;  /* 0x0000000b00047c82 */ /* 0x000fe20008000000 */
[----:B------:R-:W-:Y:S02]  /*4a80*/  UISETP.GE.OR UP0, UPT, UR5, UR8, UP0 ;  /* 0x000000080500728c */ /* 0x000fe40008706670 */
[----:B------:R-:W-:Y:S02]  /*4a90*/  USHF.R.U32.HI UR4, URZ, UR23, UR4 ;  /* 0x00000017ff047299 */ /* 0x000fe40008011604 */
[----:B------:R-:W-:Y:S02]  /*4aa0*/  UIMAD.WIDE.U32 UR8, UR5, UR22, URZ ;  /* 0x00000016050872a5 */ /* 0x000fe4000f8e00ff */
[----:B------:R-:W-:Y:S04]  /*4ab0*/  USEL UR10, UR6, UR4, !UP1 ;  /* 0x00000004060a7287 */ /* 0x000fe8000c800000 */
[----:B------:R-:W-:Y:S01]  /*4ac0*/  UIADD3 UR11, UPT, UPT, -UR10, URZ, URZ ;  /* 0x000000ff0a0b7290 */ /* 0x000fe2000fffe1ff */
[----:B------:R-:W-:Y:S02]  /*4ad0*/  @!UP0 UMOV UR4, UR9 ;  /* 0x0000000900048c82 */ /* 0x000fe40008000000 */
[----:B------:R-:W-:Y:S02]  /*4ae0*/  @!UP0 USHF.R.U32.HI UR4, URZ, UR23, UR4 ;  /* 0x00000017ff048299 */ /* 0x000fe40008011604 */
[----:B------:R-:W-:Y:S02]  /*4af0*/  UIMAD UR8, UR42, UR11, UR6 ;  /* 0x0000000b2a0872a4 */ /* 0x000fe4000f8e0206 */
[----:B------:R-:W-:Y:S02]  /*4b00*/  @!UP0 USEL UR4, UR5, UR4, !UP1 ;  /* 0x0000000405048287 */ /* 0x000fe4000c800000 */
[----:B------:R-:W-:Y:S02]  /*4b10*/  UISETP.NE.AND UP1, UPT, UR20, URZ, UPT ;  /* 0x000000ff1400728c */ /* 0x000fe4000bf25270 */
[----:B------:R-:W-:Y:S02]  /*4b20*/  @!UP0 UIMAD UR8, UR7, UR8, UR4 ;  /* 0x00000008070882a4 */ /* 0x000fe4000f8e0204 */
[----:B------:R-:W-:Y:S02]  /*4b30*/  @!UP0 UIADD3 UR9, UPT, UPT, UR10, -UR4, URZ ;  /* 0x800000040a098290 */ /* 0x000fe4000fffe0ff */
[----:B------:R-:W-:Y:S02]  /*4b40*/  UIADD3 UR4, UPT, UPT, -UR5, URZ, URZ ;  /* 0x000000ff05047290 */ /* 0x000fe4000fffe1ff */
[----:B------:R-:W-:Y:S02]  /*4b50*/  UIADD3 UR7, UPT, UPT, -UR6, URZ, URZ ;  /* 0x000000ff06077290 */ /* 0x000fe4000fffe1ff */
[----:B------:R-:W-:Y:S02]  /*4b60*/  @!UP0 UIMAD UR6, UR9, UR42, UR5 ;  /* 0x0000002a090682a4 */ /* 0x000fe4000f8e0205 */
[----:B------:R-:W-:Y:S02]  /*4b70*/  UIMAD UR14, UR15, UR4, UR14 ;  /* 0x000000040f0e72a4 */ /* 0x000fe4000f8e020e */
[----:B------:R-:W-:Y:S01]  /*4b80*/  UIMAD UR13, UR50, UR7, UR13 ;  /* 0x00000007320d72a4 */ /* 0x000fe2000f8e020d */
[----:B------:R-:W-:Y:S02]  /*4b90*/  @!UP0 UMOV UR5, UR8 ;  /* 0x0000000800058c82 */ /* 0x000fe40008000000 */
[----:B------:R-:W-:Y:S02]  /*4ba0*/  UIMAD UR14, UR5, UR15, UR14 ;  /* 0x0000000f050e72a4 */ /* 0x000fe4000f8e020e */
[----:B------:R-:W-:Y:S11]  /*4bb0*/  UIMAD UR13, UR6, UR50, UR13 ;  /* 0x00000032060d72a4 */ /* 0x000ff6000f8e020d */
[----:B------:R-:W-:Y:S01]  /*4bc0*/  @!UPT UIADD3 URZ, UPT, UPT, URZ, URZ, URZ ;  /* 0x000000fffffff290 */ /* 0x000fe2000fffe0ff */
.L_x_85:
[----:B------:R-:W3:Y:S01]  /*4bd0*/  @!UP3 LDCU.128 UR8, c[0x0][0xb10] ;  /* 0x00016200ff08b7ac */ /* 0x000ee20008000c00 */
[----:B------:R-:W-:Y:S02]  /*4be0*/  ISETP.NE.U32.AND P0, PT, RZ, UR30, PT ;  /* 0x0000001eff007c0c */ /* 0x000fe4000bf05070 */
[----:B------:R-:W-:Y:S02]  /*4bf0*/  SHF.L.U32 R4, R11, 0x1f, RZ ;  /* 0x0000001f0b047819 */ /* 0x000fe400000006ff */
[----:B------:R-:W-:Y:S01]  /*4c00*/  ISETP.NE.AND.EX P0, PT, RZ, UR31, PT, P0 ;  /* 0x0000001fff007c0c */ /* 0x000fe2000bf05300 */
[----:B------:R-:W4:Y:S01]  /*4c10*/  @!UP3 LDCU UR5, c[0x0][0xb0c] ;  /* 0x00016180ff05b7ac */ /* 0x000f220008000800 */
[----:B------:R-:W-:Y:S02]  /*4c20*/  USHF.L.U32 UR35, UR24, 0x7, URZ ;  /* 0x0000000718237899 */ /* 0x000fe400080006ff */
[----:B------:R-:W-:Y:S02]  /*4c30*/  USHF.L.U32 UR34, UR28, 0x8, URZ ;  /* 0x000000081c227899 */ /* 0x000fe400080006ff */
[----:B---3--:R-:W-:Y:S07]  /*4c40*/  UIMAD.WIDE.U32 UR6, UR14, UR8, URZ ;  /* 0x000000080e0672a5 */ /* 0x008fee000f8e00ff */
[----:B------:R-:W-:Y:S01]  /*4c50*/  @!UP3 UMOV UR4, UR7 ;  /* 0x000000070004bc82 */ /* 0x000fe20008000000 */
[----:B----4-:R-:W-:Y:S02]  /*4c60*/  @!UP3 UISETP.NE.AND UP0, UPT, UR5, 0x1, UPT ;  /* 0x000000010500b88c */ /* 0x010fe4000bf05270 */
[----:B------:R-:W-:Y:S02]  /*4c70*/  @!UP3 USHF.R.U32.HI UR4, URZ, UR9, UR4 ;  /* 0x00000009ff04b299 */ /* 0x000fe40008011604 */
[----:B------:R-:W-:Y:S02]  /*4c80*/  UIMAD.WIDE.U32 UR6, UR13, UR11, URZ ;  /* 0x0000000b0d0672a5 */ /* 0x000fe4000f8e00ff */
[----:B------:R-:W-:Y:S02]  /*4c90*/  @!UP3 USEL UR8, UR14, UR4, !UP0 ;  /* 0x000000040e08b287 */ /* 0x000fe4000c000000 */
[----:B------:R-:W-:Y:S03]  /*4ca0*/  @!UP3 UISETP.NE.AND UP0, UPT, UR10, 0x1, UPT ;  /* 0x000000010a00b88c */ /* 0x000fe6000bf05270 */
[----:B------:R-:W-:Y:S02]  /*4cb0*/  @!UP3 UMOV UR6, UR7 ;  /* 0x000000070006bc82 */ /* 0x000fe40008000000 */
[----:B------:R-:W3:Y:S02]  /*4cc0*/  @!UP3 LDCU UR4, c[0x0][0xb20] ;  /* 0x00016400ff04b7ac */ /* 0x000ee40008000800 */
[----:B---3--:R-:W-:Y:S04]  /*4cd0*/  @!UP3 USHF.R.U32.HI UR6, URZ, UR4, UR6 ;  /* 0x00000004ff06b299 */ /* 0x008fe80008011606 */
[----:B------:R-:W-:Y:S04]  /*4ce0*/  @!UP3 USEL UR6, UR13, UR6, !UP0 ;  /* 0x000000060d06b287 */ /* 0x000fe8000c000000 */
[----:B------:R-:W-:Y:S02]  /*4cf0*/  @!UP3 UIADD3 UR4, UPT, UPT, -UR8, UR6, URZ ;  /* 0x000000060804b290 */ /* 0x000fe4000fffe1ff */
[----:B------:R-:W-:Y:S02]  /*4d00*/  @!UP3 UIADD3 UR6, UPT, UPT, UR8, -UR6, URZ ;  /* 0x800000060806b290 */ /* 0x000fe4000fffe0ff */
[----:B------:R-:W-:Y:S02]  /*4d10*/  @!UP3 UIMAD UR14, UR4, UR5, UR14 ;  /* 0x00000005040eb2a4 */ /* 0x000fe4000f8e020e */
[----:B------:R-:W-:Y:S01]  /*4d20*/  @!UP3 UIMAD UR13, UR6, UR10, UR13 ;  /* 0x0000000a060db2a4 */ /* 0x000fe2000f8e020d */
[----:B------:R-:W-:Y:S11]  /*4d30*/  BRA.U UP4, `(.L_x_86) ;  /* 0x0000000104107547 */ /* 0x000ff6000b800000 */
[----:B--2---:R-:W-:Y:S04]  /*4d40*/  MOV R0, UR43 ;  /* 0x0000002b00007c02 */ /* 0x004fe80008000f00 */
[----:B------:R-:W-:Y:S04]  /*4d50*/  SHF.L.U32 R5, R0, 0x1f, RZ ;  /* 0x0000001f00057819 */ /* 0x000fe800000006ff */
[----:B------:R-:W2:Y:S02]  /*4d60*/  SYNCS.PHASECHK.TRANS64.TRYWAIT P1, [UR21+0x68], R5 ;  /* 0x00006805ff0075a7 */ /* 0x000ea40008021115 */
[----:B--2---:R-:W-:Y:S05]  /*4d70*/  @!P1 BRA `(.L_x_87) ;  /* 0x0000007400649947 */ /* 0x004fea0003800000 */
.L_x_86:
[----:B------:R-:W-:Y:S05]  /*4d80*/  BRA.U !UP6, `(.L_x_88) ;  /* 0x000000010e387547 */ /* 0x000fea000b800000 */
[----:B------:R-:W-:Y:S01]  /*4d90*/  UPLOP3.LUT UP1, UPT, UPT, UPT, UP5, 0x80, 0x8 ;  /* 0x000000000008789c */ /* 0x000fe20003f2f050 */
[----:B--2---:R-:W-:Y:S01]  /*4da0*/  HFMA2 R0, -RZ, RZ, 0, 5.9604644775390625e-08 ;  /* 0x00000001ff007431 */ /* 0x004fe200000001ff */
[----:B------:R-:W2:Y:S01]  /*4db0*/  LDCU.64 UR8, c[0x0][0x358] ;  /* 0x00006b00ff0877ac */ /* 0x000ea20008000a00 */
[----:B------:R-:W-:Y:S03]  /*4dc0*/  IMAD.MOV.U32 R146, RZ, RZ, 0x1 ;  /* 0x00000001ff927424 */ /* 0x000fe600078e00ff */
[----:B------:R-:W-:Y:S05]  /*4dd0*/  PLOP3.LUT P1, PT, PT, PT, UP1, 0x80, 0x8 ;  /* 0x000000000008781c */ /* 0x000fea0003f2f018 */
[----:B------:R-:W3:Y:S01]  /*4de0*/  @UP1 LDCU.64 UR4, c[0x0][0x888] ;  /* 0x00011100ff0417ac */ /* 0x000ee20008000a00 */
[----:B------:R-:W-:Y:S07]  /*4df0*/  @UP1 UIMAD UR6, UR36, UR30, URZ ;  /* 0x0000001e240612a4 */ /* 0x000fee000f8e02ff */
[----:B------:R-:W-:Y:S01]  /*4e00*/  @!P1 PRMT R146, R0, 0x7610, R146 ;  /* 0x0000761000929816 */ /* 0x000fe20000000092 */
[----:B---3--:R-:W-:Y:S06]  /*4e10*/  @UP1 UIMAD.WIDE UR4, UR6, 0x4, UR4 ;  /* 0x00000004060418a5 */ /* 0x008fec000f8e0204 */
[----:B------:R-:W-:Y:S01]  /*4e20*/  IMAD.U32 R6, RZ, RZ, UR4 ;  /* 0x00000004ff067e24 */ /* 0x000fe2000f8e00ff */
[----:B------:R-:W-:Y:S04]  /*4e30*/  MOV R7, UR5 ;  /* 0x0000000500077c02 */ /* 0x000fe80008000f00 */
[----:B------:R-:W3:Y:S01]  /*4e40*/  @!UP1 LDCU UR4, c[0x0][0x880] ;  /* 0x00011000ff0497ac */ /* 0x000ee20008000800 */
[----:B--2--5:R4:W5:Y:S02]  /*4e50*/  @P1 LDG.E R73, desc[UR8][R6.64] ;  /* 0x0000000806491981 */ /* 0x024964000c1e1900 */
[----:B---34-:R-:W-:Y:S07]  /*4e60*/  @!P1 IMAD.U32 R73, RZ, RZ, UR4 ;  /* 0x00000004ff499e24 */ /* 0x018fee000f8e00ff */
.L_x_88:
[----:B-----5:R-:W-:Y:S01]  /*4e70*/  @!P0 FSETP.EQ.AND P2, PT, R73, RZ, PT ;  /* 0x000000ff4900820b */ /* 0x020fe20003f42000 */
[----:B------:R-:W-:Y:S01]  /*4e80*/  @!UPT UIADD3 URZ, UPT, UPT, URZ, URZ, URZ ;  /* 0x000000fffffff290 */ /* 0x000fe2000fffe0ff */
[----:B------:R-:W-:Y:S11]  /*4e90*/  @!P0 BRA `(.L_x_89) ;  /* 0x0000000000148947 */ /* 0x000ff60003800000 */
[----:B------:R-:W-:Y:S02]  /*4ea0*/  LOP3.LUT P0, RZ, R146, 0xff, RZ, 0xc0, !PT ;  /* 0x000000ff92ff7812 */ /* 0x000fe4000780c0ff */
[----:B------:R-:W-:Y:S04]  /*4eb0*/  PLOP3.LUT P2, PT, PT, PT, UP1, 0x80, 0x8 ;  /* 0x000000000008781c */ /* 0x000fe80003f4f018 */
[----:B------:R-:W-:Y:S07]  /*4ec0*/  PLOP3.LUT P2, PT, P2, PT, PT, 0x8, 0x80 ;  /* 0x000000000080781c */ /* 0x000fee000174e170 */
[----:B------:R-:W-:Y:S11]  /*4ed0*/  @P0 FSETP.EQ.AND P2, PT, R73, RZ, PT ;  /* 0x000000ff4900020b */ /* 0x000ff60003f42000 */
[----:B------:R-:W-:Y:S02]  /*4ee0*/  @!UPT UIADD3 URZ, UPT, UPT, URZ, URZ, URZ ;  /* 0x000000fffffff290 */ /* 0x000fe4000fffe0ff */
.L_x_89:
[----:B------:R-:W3:Y:S01]  /*4ef0*/  SYNCS.PHASECHK.TRANS64.TRYWAIT P0, [UR21+0x40], R4 ;  /* 0x00004004ff0075a7 */ /* 0x000ee20008001115 */
[----:B------:R-:W-:Y:S04]  /*4f00*/  ELECT P1, URZ, PT ;  /* 0x0000000000ff782f */ /* 0x000fe80003820000 */
[----:B------:R-:W-:Y:S01]  /*4f10*/  PLOP3.LUT P1, PT, P2, P1, PT, 0xf2, 0x2f ;  /* 0x00000000002f781c */ /* 0x000fe20001723e72 */
[----:B------:R-:W-:Y:S01]  /*4f20*/  @!UPT UIADD3 URZ, UPT, UPT, URZ, URZ, URZ ;  /* 0x000000fffffff290 */ /* 0x000fe2000fffe0ff */
[----:B---3--:R-:W-:Y:S11]  /*4f30*/  @!P0 BRA `(.L_x_90) ;  /* 0x00000074000c8947 */ /* 0x008ff60003800000 */
.L_x_172:
[----:B------:R-:W-:Y:S01]  /*4f40*/  @!P1 IADD3 R2, P0, PT, R12, 0x580, RZ ;  /* 0x000005800c029810 */ /* 0x000fe20007f1e0ff */
[----:B------:R-:W-:Y:S01]  /*4f50*/  VOTEU.ALL UP0, P1 ;  /* 0x0000000000ff7886 */ /* 0x000fe20000800000 */
[----:B------:R-:W-:Y:S01]  /*4f60*/  UMOV UR6, 0x0 ;  /* 0x0000000000067882 */ /* 0x000fe20000000000 */
[----:B------:R-:W-:Y:S01]  /*4f70*/  UMOV UR7, 0x10000000 ;  /* 0x1000000000077882 */ /* 0x000fe20000000000 */
[----:B------:R-:W-:Y:S01]  /*4f80*/  @!P1 R2UR UR5, R2 ;  /* 0x00000000020592ca */ /* 0x000fe200000e0000 */
[----:B--2---:R-:W-:Y:S01]  /*4f90*/  @!P1 IMAD.X R0, RZ, RZ, R13, P0 ;  /* 0x000000ffff009224 */ /* 0x004fe200000e060d */
[----:B------:R-:W-:Y:S01]  /*4fa0*/  @!UP0 UIADD3 UR32, UPT, UPT, UR21, 0x400, URZ ;  /* 0x0000040015208890 */ /* 0x000fe2000fffe0ff */
[----:B------:R-:W-:Y:S03]  /*4fb0*/  VOTEU.ALL UP0, P1 ;  /* 0x0000000000ff7886 */ /* 0x000fe60000800000 */
[----:B------:R-:W-:Y:S01]  /*4fc0*/  @!P1 R2UR UR4, R0 ;  /* 0x00000000000492ca */ /* 0x000fe200000e0000 */
[----:B------:R-:W-:Y:S06]  /*4fd0*/  @!P1 IMAD.MOV.U32 R0, RZ, RZ, 0x4000 ;  /* 0x00004000ff009424 */ /* 0x000fec00078e00ff */
[----:B------:R-:W-:Y:S06]  /*4fe0*/  IMAD.U32 R6, RZ, RZ, UR5 ;  /* 0x00000005ff067e24 */ /* 0x000fec000f8e00ff */
[----:B------:R-:W-:Y:S01]  /*4ff0*/  IMAD.U32 R7, RZ, RZ, UR4 ;  /* 0x00000004ff077e24 */ /* 0x000fe2000f8e00ff */
[----:B------:R-:W-:Y:S04]  /*5000*/  @!P1 R2UR UR4, R6 ;  /* 0x00000000060492ca */ /* 0x000fe800000e0000 */
[----:B------:R-:W-:Y:S11]  /*5010*/  @!P1 R2UR UR5, R7 ;  /* 0x00000000070592ca */ /* 0x000ff600000e0000 */
[----:B------:R-:W-:Y:S02]  /*5020*/  @!UPT UIADD3 URZ, UPT, UPT, URZ, URZ, URZ ;  /* 0x000000fffffff290 */ /* 0x000fe4000fffe0ff */
[----:B------:R2:W-:Y:S01]  /*5030*/  @!UP0 UTMALDG.3D [UR32], [UR4], desc[UR6] ;  /* 0x00000620040085b4 */ /* 0x0005e20008011000 */
[----:B------:R3:W-:Y:S01]  /*5040*/  @!P1 SYNCS.ARRIVE.TRANS64.RED.A0TR RZ, [UR21+0x20], R0 ;  /* 0x00002000ffff99a7 */ /* 0x0007e20008300415 */
[----:B--2---:R-:W-:Y:S09]  /*5050*/  UPRMT UR4, UR47, 0x654, UR33 ;  /* 0x000006542f047896 */ /* 0x004ff20008000021 */
[----:B------:R-:W-:Y:S01]  /*5060*/  SYNCS.ARRIVE.TRANS64.RED.A1T0 RZ, [UR4], RZ ;  /* 0x000000ffffff79a7 */ /* 0x000fe20008100404 */
[----:B------:R-:W2:Y:S02]  /*5070*/  SYNCS.PHASECHK.TRANS64.TRYWAIT P0, [UR21+0x48], R4 ;  /* 0x00004804ff0075a7 */ /* 0x000ea40008001115 */
[----:B--23--:R-:W-:Y:S05]  /*5080*/  @!P0 BRA `(.L_x_91) ;  /* 0x0000007000d08947 */ /* 0x00cfea0003800000 */
.L_x_174:
[----:B------:R-:W-:Y:S01]  /*5090*/  @!P1 IADD3 R2, P0, PT, R12, 0x580, RZ ;  /* 0x000005800c029810 */ /* 0x000fe20007f1e0ff */
[----:B------:R-:W-:Y:S01]  /*50a0*/  VOTEU.ALL UP0, P1 ;  /* 0x0000000000ff7886 */ /* 0x000fe20000800000 */
[----:B------:R-:W-:Y:S01]  /*50b0*/  UMOV UR6, 0x0 ;  /* 0x0000000000067882 */ /* 0x000fe20000000000 */
[----:B------:R-:W-:Y:S01]  /*50c0*/  UMOV UR7, 0x10000000 ;  /* 0x1000000000077882 */ /* 0x000fe20000000000 */
[----:B------:R-:W-:Y:S01]  /*50d0*/  @!P1 R2UR UR5, R2 ;  /* 0x00000000020592ca */ /* 0x000fe200000e0000 */
[----:B------:R-:W-:Y:S01]  /*50e0*/  @!P1 IMAD.X R0, RZ, RZ, R13, P0 ;  /* 0x000000ffff009224 */ /* 0x000fe200000e060d */
[----:B------:R-:W-:Y:S02]  /*50f0*/  @!UP0 UIADD3 UR26, UPT, UPT, UR34, 0x40, URZ ;  /* 0x00000040221a8890 */ /* 0x000fe4000fffe0ff */
[----:B------:R-:W-:Y:S02]  /*5100*/  @!UP0 UIADD3 UR24, UPT, UPT, UR21, 0x4400, URZ ;  /* 0x0000440015188890 */ /* 0x000fe4000fffe0ff */
[----:B------:R-:W-:Y:S01]  /*5110*/  @!P1 R2UR UR4, R0 ;  /* 0x00000000000492ca */ /* 0x000fe200000e0000 */
[----:B------:R-:W-:Y:S01]  /*5120*/  VOTEU.ALL UP0, P1 ;  /* 0x0000000000ff7886 */ /* 0x000fe20000800000 */
[----:B------:R-:W-:Y:S01]  /*5130*/  UMOV UR27, UR35 ;  /* 0x00000023001b7c82 */ /* 0x000fe20008000000 */
[----:B------:R-:W-:Y:S01]  /*5140*/  UMOV UR28, UR36 ;  /* 0x00000024001c7c82 */ /* 0x000fe20008000000 */
[----:B------:R-:W-:Y:S03]  /*5150*/  @!P1 IMAD.MOV.U32 R0, RZ, RZ, 0x4000 ;  /* 0x00004000ff009424 */ /* 0x000fe600078e00ff */
[----:B------:R-:W-:Y:S06]  /*5160*/  IMAD.U32 R6, RZ, RZ, UR5 ;  /* 0x00000005ff067e24 */ /* 0x000fec000f8e00ff */
[----:B------:R-:W-:Y:S01]  /*5170*/  IMAD.U32 R7, RZ, RZ, UR4 ;  /* 0x00000004ff077e24 */ /* 0x000fe2000f8e00ff */
[----:B------:R-:W-:Y:S04]  /*5180*/  @!P1 R2UR UR4, R6 ;  /* 0x00000000060492ca */ /* 0x000fe800000e0000 */
[----:B------:R-:W-:Y:S11]  /*5190*/  @!P1 R2UR UR5, R7 ;  /* 0x00000000070592ca */ /* 0x000ff600000e0000 */
[----:B------:R-:W-:Y:S02]  /*51a0*/  @!UPT UIADD3 URZ, UPT, UPT, URZ, URZ, URZ ;  /* 0x000000fffffff290 */ /* 0x000fe4000fffe0ff */
[----:B------:R3:W-:Y:S01]  /*51b0*/  @!UP0 UTMALDG.3D [UR24], [UR4], desc[UR6] ;  /* 0x00000618040085b4 */ /* 0x0007e20008011000 */
[----:B------:R4:W-:Y:S01]  /*51c0*/  @!P1 SYNCS.ARRIVE.TRANS64.RED.A0TR RZ, [UR21+0x28], R0 ;  /* 0x00002800ffff99a7 */ /* 0x0009e20008300415 */
[----:B---3--:R-:W-:Y:S09]  /*51d0*/  UPRMT UR4, UR47, 0x654, UR25 ;  /* 0x000006542f047896 */ /* 0x008ff20008000019 */
[----:B------:R-:W-:Y:S01]  /*51e0*/  SYNCS.ARRIVE.TRANS64.RED.A1T0 RZ, [UR4], RZ ;  /* 0x000000ffffff79a7 */ /* 0x000fe20008100404 */
[----:B------:R-:W3:Y:S02]  /*51f0*/  SYNCS.PHASECHK.TRANS64.TRYWAIT P0, [UR21+0x50], R4 ;  /* 0x00005004ff0075a7 */ /* 0x000ee40008001115 */
[----:B---34-:R-:W-:Y:S05]  /*5200*/  @!P0 BRA `(.L_x_92) ;  /* 0x0000007000888947 */ /* 0x018fea0003800000 */
.L_x_176:
[----:B------:R-:W-:Y:S01]  /*5210*/  @!P1 IADD3 R2, P0, PT, R12, 0x580, RZ ;  /* 0x000005800c029810 */ /* 0x000fe20007f1e0ff */
[----:B------:R-:W-:Y:S01]  /*5220*/  VOTEU.ALL UP0, P1 ;  /* 0x0000000000ff7886 */ /* 0x000fe20000800000 */
[----:B------:R-:W-:Y:S01]  /*5230*/  UMOV UR6, 0x0 ;  /* 0x0000000000067882 */ /* 0x000fe20000000000 */
[----:B------:R-:W-:Y:S01]  /*5240*/  UMOV UR7, 0x10000000 ;  /* 0x1000000000077882 */ /* 0x000fe20000000000 */
[----:B------:R-:W-:Y:S01]  /*5250*/  @!P1 R2UR UR5, R2 ;  /* 0x00000000020592ca */ /* 0x000fe200000e0000 */
[----:B------:R-:W-:Y:S01]  /*5260*/  @!P1 IMAD.X R0, RZ, RZ, R13, P0 ;  /* 0x000000ffff009224 */ /* 0x000fe200000e060d */
[----:B------:R-:W-:Y:S01]  /*5270*/  @!UP0 UIADD3 UR18, UPT, UPT, UR34, 0x80, URZ ;  /* 0x0000008022128890 */ /* 0x000fe2000fffe0ff */
[----:B------:R-:W-:Y:S01]  /*5280*/  VIADD R10, R10, 0x1 ;  /* 0x000000010a0a7836 */ /* 0x000fe20000000000 */
        /* <DEDUP_REMOVED lines=17> */
.L_x_178:
[----:B------:R-:W-:Y:S01]  /*53a0*/  @!P1 IADD3 R2, P0, PT, R12, 0x580, RZ ;  /* 0x000005800c029810 */ /* 0x000fe20007f1e0ff */
[----:B------:R-:W-:Y:S01]  /*53b0*/  VOTEU.ALL UP0, P1 ;  /* 0x0000000000ff7886 */ /* 0x000fe20000800000 */
[----:B------:R-:W-:Y:S01]  /*53c0*/  UMOV UR6, 0x0 ;  /* 0x0000000000067882 */ /* 0x000fe20000000000 */
[----:B------:R-:W-:Y:S01]  /*53d0*/  UMOV UR7, 0x10000000 ;  /* 0x1000000000077882 */ /* 0x000fe20000000000 */
[----:B------:R-:W-:Y:S01]  /*53e0*/  @!P1 R2UR UR5, R2 ;  /* 0x00000000020592ca */ /* 0x000fe200000e0000 */
[----:B------:R-:W-:Y:S01]  /*53f0*/  @!P1 IMAD.X R0, RZ, RZ, R13, P0 ;  /* 0x000000ffff009224 */ /* 0x000fe200000e060d */
[----:B------:R-:W-:Y:S01]  /*5400*/  @!UP0 UIADD3 UR10, UPT, UPT, UR34, 0xc0, URZ ;  /* 0x000000c0220a8890 */ /* 0x000fe2000fffe0ff */
[----:B------:R-:W-:Y:S01]  /*5410*/  R2UR UR16, R148 ;  /* 0x00000000941072ca */ /* 0x000fe200000e0000 */
[----:B------:R-:W-:Y:S01]  /*5420*/  @!UP0 UIADD3 UR8, UPT, UPT, UR21, 0xc400, URZ ;  /* 0x0000c40015088890 */ /* 0x000fe2000fffe0ff */
[----:B------:R-:W-:Y:S01]  /*5430*/  ISETP.NE.AND P0, PT, R10, 0x2, PT ;  /* 0x000000020a00780c */ /* 0x000fe20003f05270 */
[----:B------:R-:W-:Y:S01]  /*5440*/  @!UP0 UIADD3 UR9, UPT, UPT, UR21, 0x38, URZ ;  /* 0x0000003815098890 */ /* 0x000fe2000fffe0ff */
[----:B------:R-:W-:Y:S01]  /*5450*/  @!P1 R2UR UR4, R0 ;  /* 0x00000000000492ca */ /* 0x000fe200000e0000 */
[----:B------:R-:W-:Y:S01]  /*5460*/  VOTEU.ALL UP0, P1 ;  /* 0x0000000000ff7886 */ /* 0x000fe20000800000 */
[----:B------:R-:W-:Y:S01]  /*5470*/  UMOV UR11, UR35 ;  /* 0x00000023000b7c82 */ /* 0x000fe20008000000 */
[----:B------:R-:W-:Y:S01]  /*5480*/  UMOV UR12, UR36 ;  /* 0x00000024000c7c82 */ /* 0x000fe20008000000 */
[----:B------:R-:W-:Y:S01]  /*5490*/  SEL R0, RZ, 0x1, P0 ;  /* 0x00000001ff007807 */ /* 0x000fe20000000000 */
[----:B------:R-:W-:Y:S01]  /*54a0*/  UIADD3 UR24, UPT, UPT, UR14, UR63, URZ ;  /* 0x0000003f0e187290 */ /* 0x000fe2000fffe0ff */
[----:B--2---:R-:W-:Y:S01]  /*54b0*/  IMAD.U32 R4, RZ, RZ, UR5 ;  /* 0x00000005ff047e24 */ /* 0x004fe2000f8e00ff */
[----:B------:R-:W-:Y:S01]  /*54c0*/  LOP3.LUT R11, R11, 0x1, RZ, 0x3c, !PT ;  /* 0x000000010b0b7812 */ /* 0x000fe200078e3cff */
[----:B------:R-:W-:Y:S01]  /*54d0*/  UMOV UR36, UR29 ;  /* 0x0000001d00247c82 */ /* 0x000fe20008000000 */
[----:B------:R-:W-:Y:S01]  /*54e0*/  LOP3.LUT R9, R9, R0, RZ, 0x3c, !PT ;  /* 0x0000000009097212 */ /* 0x000fe200078e3cff */
[----:B------:R-:W-:Y:S01]  /*54f0*/  UIADD3 UR28, UPT, UPT, UR13, UR16, URZ ;  /* 0x000000100d1c7290 */ /* 0x000fe2000fffe0ff */
[----:B------:R-:W-:Y:S01]  /*5500*/  SEL R10, R10, RZ, P0 ;  /* 0x000000ff0a0a7207 */ /* 0x000fe20000000000 */
[----:B------:R-:W-:Y:S01]  /*5510*/  UPLOP3.LUT UP4, UPT, UPT, UPT, UPT, 0x80, 0x8 ;  /* 0x000000000008789c */ /* 0x000fe20003f8f070 */
[----:B------:R-:W-:Y:S01]  /*5520*/  IMAD.U32 R5, RZ, RZ, UR4 ;  /* 0x00000004ff057e24 */ /* 0x000fe2000f8e00ff */
[----:B------:R-:W-:Y:S04]  /*5530*/  @!P1 R2UR UR4, R4 ;  /* 0x00000000040492ca */ /* 0x000fe800000e0000 */
[----:B------:R-:W-:Y:S11]  /*5540*/  @!P1 R2UR UR5, R5 ;  /* 0x00000000050592ca */ /* 0x000ff600000e0000 */
[----:B------:R-:W-:Y:S02]  /*5550*/  @!UPT UIADD3 URZ, UPT, UPT, URZ, URZ, URZ ;  /* 0x000000fffffff290 */ /* 0x000fe4000fffe0ff */
[----:B------:R2:W-:Y:S01]  /*5560*/  @!UP0 UTMALDG.3D [UR8], [UR4], desc[UR6] ;  /* 0x00000608040085b4 */ /* 0x0005e20008011000 */
[----:B------:R2:W-:Y:S01]  /*5570*/  @!P1 SYNCS.ARRIVE.TRANS64.RED.A0TR RZ, [UR21+0x38], R3 ;  /* 0x00003803ffff99a7 */ /* 0x0005e20008300415 */
[----:B------:R-:W-:Y:S01]  /*5580*/  SYNCS.ARRIVE.TRANS64.RED.A1T0 RZ, [UR39], RZ ;  /* 0x000000ffffff79a7 */ /* 0x000fe20008100427 */
[----:B------:R-:W-:Y:S05]  /*5590*/  BRA.U UP2, `(.L_x_94) ;  /* 0xfffffff102507547 */ /* 0x000fea000b83ffff */
[----:B--2---:R-:W-:-:S04]  /*55a0*/  SHF.L.U32 R3, R11, 0x1f, RZ ;  /* 0x0000001f0b037819 */ /* 0x004fc800000006ff */
[----:B------:R-:W2:Y:S02]  /*55b0*/  SYNCS.PHASECHK.TRANS64.TRYWAIT P0, [UR21+0x40], R3 ;  /* 0x00004003ff0075a7 */ /* 0x000ea40008001115 */
[----:B--2---:R-:W-:Y:S05]  /*55c0*/  @!P0 BRA `(.L_x_95) ;  /* 0x0000006c00c88947 */ /* 0x004fea0003800000 */
.L_x_180:
[----:B------:R-:W3:Y:S02]  /*55d0*/  SYNCS.PHASECHK.TRANS64.TRYWAIT P0, [UR21+0x48], R3 ;  /* 0x00004803ff0075a7 */ /* 0x000ee40008001115 */
[----:B---3--:R-:W-:Y:S05]  /*55e0*/  @!P0 BRA `(.L_x_96) ;  /* 0x0000006c00d88947 */ /* 0x008fea0003800000 */
.L_x_182:
[----:B------:R-:W3:Y:S02]  /*55f0*/  SYNCS.PHASECHK.TRANS64.TRYWAIT P0, [UR21+0x50], R3 ;  /* 0x00005003ff0075a7 */ /* 0x000ee40008001115 */
[----:B---3--:R-:W-:Y:S05]  /*5600*/  @!P0 BRA `(.L_x_97) ;  /* 0x0000006c00e88947 */ /* 0x008fea0003800000 */
.L_x_184:
[----:B--2---:R-:W-:-:S07]  /*5610*/  MOV R0, UR21 ;  /* 0x0000001500007c02 */ /* 0x004fce0008000f00 */
.L_x_98:
[----:B--2---:R-:W-:-:S04]  /*5620*/  SHF.L.U32 R3, R11, 0x1f, RZ ;  /* 0x0000001f0b037819 */ /* 0x004fc800000006ff */
[----:B------:R2:W3:Y:S03]  /*5630*/  SYNCS.PHASECHK.TRANS64.TRYWAIT P0, [R0+URZ+0x58], R3 ;  /* 0x00005803000075a7 */ /* 0x0004e600080011ff */
[----:B---3--:R-:W-:Y:S05]  /*5640*/  @!P0 NANOSLEEP.SYNCS 0x989680 ;  /* 0x009896800000895d */ /* 0x008fea0003900000 */
[----:B------:R-:W3:Y:S02]  /*5650*/  @!P0 SYNCS.PHASECHK.TRANS64 P0, [R0+URZ+0x58], R3 ;  /* 0x00005803000085a7 */ /* 0x000ee400080010ff */
[----:B-1-3--:R-:W-:Y:S05]  /*5660*/  @P0 EXIT ;  /* 0x000000000000094d */ /* 0x00afea0003800000 */
[----:B------:R-:W-:Y:S05]  /*5670*/  BRA `(.L_x_98) ;  /* 0xfffffffc00e87947 */ /* 0x000fea000383ffff */
.L_x_83:
[----:B------:R-:W-:-:S06]  /*5680*/  UISETP.GE.AND UP0, UPT, UR18, 0x4, UPT ;  /* 0x000000041200788c */ /* 0x000fcc000bf06270 */
[----:B------:R-:W-:-:S13]  /*5690*/  PLOP3.LUT P0, PT, PT, PT, UP0, 0x80, 0x8 ;  /* 0x000000000008781c */ /* 0x000fda0003f0f008 */
[----:B-1----:R-:W-:Y:S05]  /*56a0*/  @!P0 EXIT ;  /* 0x000000000000894d */ /* 0x002fea0003800000 */
[----:B------:R-:W-:Y:S01]  /*56b0*/  BAR.SYNC.DEFER_BLOCKING 0x6, 0xa0 ;  /* 0x0182800000007b1d */ /* 0x000fe20000010000 */
[C---:B------:R-:W-:Y:S01]  /*56c0*/  IMAD.SHL.U32 R3, R160.reuse, 0x40, RZ ;  /* 0x00000040a0037824 */ /* 0x040fe200078e00ff */
[C---:B------:R-:W-:Y:S01]  /*56d0*/  LOP3.LUT R145, R160.reuse, 0x1, RZ, 0xc0, !PT ;  /* 0x00000001a0917812 */ /* 0x040fe200078ec0ff */
[C---:B------:R-:W-:Y:S02]  /*56e0*/  IMAD.U32 R69, R160.reuse, 0x10000, RZ ;  /* 0x00010000a0457824 */ /* 0x040fe400078e00ff */
[----:B------:R-:W-:Y:S02]  /*56f0*/  HFMA2 R157, -RZ, RZ, 0, 5.9604644775390625e-08 ;  /* 0x00000001ff9d7431 */ /* 0x000fe400000001ff */
[C---:B------:R-:W-:Y:S01]  /*5700*/  IMAD.SHL.U32 R144, R160.reuse, 0x8, RZ ;  /* 0x00000008a0907824 */ /* 0x040fe200078e00ff */
[----:B------:R-:W-:Y:S01]  /*5710*/  UMOV UR44, 0x400 ;  /* 0x00000400002c7882 */ /* 0x000fe20000000000 */
[----:B------:R-:W1:Y:S01]  /*5720*/  LDCU.64 UR4, c[0x0][0x890] ;  /* 0x00011200ff0477ac */ /* 0x000e620008000a00 */
[----:B------:R-:W2:Y:S01]  /*5730*/  LDC.64 R142, c[0x0][0x8b0] ;  /* 0x00022c00ff8e7b82 */ /* 0x000ea20000000a00 */
[----:B------:R-:W-:Y:S01]  /*5740*/  ISETP.NE.U32.AND P0, PT, R145, 0x1, PT ;  /* 0x000000019100780c */ /* 0x000fe20003f05070 */
[----:B------:R-:W-:Y:S01]  /*5750*/  IMAD.MOV.U32 R159, RZ, RZ, 0x2 ;  /* 0x00000002ff9f7424 */ /* 0x000fe200078e00ff */
[----:B------:R-:W-:Y:S01]  /*5760*/  ULEA UR44, UR47, UR44, 0x18 ;  /* 0x0000002c2f2c7291 */ /* 0x000fe2000f8ec0ff */
[----:B------:R-:W-:Y:S01]  /*5770*/  LOP3.LUT R7, R3, 0x1c0, RZ, 0xc0, !PT ;  /* 0x000001c003077812 */ /* 0x000fe200078ec0ff */
[----:B------:R-:W-:Y:S01]  /*5780*/  IMAD.MOV.U32 R158, RZ, RZ, 0x4 ;  /* 0x00000004ff9e7424 */ /* 0x000fe200078e00ff */
[----:B------:R-:W-:Y:S01]  /*5790*/  LOP3.LUT R69, R69, 0x600000, RZ, 0xc0, !PT ;  /* 0x0060000045457812 */ /* 0x000fe200078ec0ff */
[----:B------:R-:W-:Y:S01]  /*57a0*/  IMAD.MOV.U32 R68, RZ, RZ, RZ ;  /* 0x000000ffff447224 */ /* 0x000fe200078e00ff */
[----:B------:R-:W3:Y:S01]  /*57b0*/  LDC.64 R140, c[0x0][0x8a8] ;  /* 0x00022a00ff8c7b82 */ /* 0x000ee20000000a00 */
[----:B------:R-:W-:Y:S01]  /*57c0*/  R2P PR, R160, 0x6 ;  /* 0x00000006a0007804 */ /* 0x000fe20000000000 */
[----:B------:R-:W-:Y:S01]  /*57d0*/  IMAD.MOV.U32 R156, RZ, RZ, RZ ;  /* 0x000000ffff9c7224 */ /* 0x000fe200078e00ff */
[----:B------:R-:W-:Y:S01]  /*57e0*/  LOP3.LUT R144, R7, 0x38, R144, 0xf8, !PT ;  /* 0x0000003807907812 */ /* 0x000fe200078ef890 */
[----:B------:R-:W-:Y:S01]  /*57f0*/  IMAD.MOV.U32 R152, RZ, RZ, RZ ;  /* 0x000000ffff987224 */ /* 0x000fe200078e00ff */
[----:B------:R-:W-:Y:S01]  /*5800*/  P2R R2, PR, RZ, 0x1 ;  /* 0x00000001ff027803 */ /* 0x000fe20000000000 */
[----:B------:R-:W4:Y:S01]  /*5810*/  LDCU UR60, c[0x0][0x370] ;  /* 0x00006e00ff3c77ac */ /* 0x000f220008000800 */
[----:B------:R-:W-:Y:S01]  /*5820*/  LOP3.LUT R144, R144, 0x1e00, R3, 0xf8, !PT ;  /* 0x00001e0090907812 */ /* 0x000fe200078ef803 */
[----:B------:R-:W4:Y:S01]  /*5830*/  LDS R0, [UR44+0x100] ;  /* 0x0001002cff007984 */ /* 0x000f220008000800 */
[----:B-1----:R-:W-:Y:S01]  /*5840*/  MOV R162, UR4 ;  /* 0x0000000400a27c02 */ /* 0x002fe20008000f00 */
[----:B------:R-:W-:Y:S01]  /*5850*/  UIADD3 UR4, UPT, UPT, UR44, 0x400, URZ ;  /* 0x000004002c047890 */ /* 0x000fe2000fffe0ff */
[----:B------:R-:W-:Y:S01]  /*5860*/  IMAD.U32 R161, RZ, RZ, UR5 ;  /* 0x00000005ffa17e24 */ /* 0x000fe2000f8e00ff */
[----:B------:R-:W-:Y:S01]  /*5870*/  LOP3.LUT R160, R160, 0x60, RZ, 0xc0, !PT ;  /* 0x00000060a0a07812 */ /* 0x000fe200078ec0ff */
[----:B------:R-:W1:Y:S01]  /*5880*/  LDCU UR43, c[0x0][0xb0c] ;  /* 0x00016180ff2b77ac */ /* 0x000e620008000800 */
[----:B------:R-:W-:-:S02]  /*5890*/  MOV R155, RZ ;  /* 0x000000ff009b7202 */ /* 0x000fc40000000f00 */
[----:B------:R-:W-:Y:S01]  /*58a0*/  SEL R159, R159, 0xfffffffe, !P1 ;  /* 0xfffffffe9f9f7807 */ /* 0x000fe20004800000 */
[----:B------:R-:W-:Y:S01]  /*58b0*/  IMAD.U32 R150, RZ, RZ, UR4 ;  /* 0x00000004ff967e24 */ /* 0x000fe2000f8e00ff */
[----:B------:R-:W-:Y:S01]  /*58c0*/  SEL R158, R158, 0xfffffffc, !P2 ;  /* 0xfffffffc9e9e7807 */ /* 0x000fe20005000000 */
[----:B------:R-:W1:Y:S01]  /*58d0*/  LDCU UR39, c[0x0][0xb30] ;  /* 0x00016600ff2777ac */ /* 0x000e620008000800 */
[----:B------:R-:W1:Y:S01]  /*58e0*/  LDCU.64 UR54, c[0x0][0x888] ;  /* 0x00011100ff3677ac */ /* 0x000e620008000a00 */
[----:B------:R-:W1:Y:S01]  /*58f0*/  LDCU.64 UR40, c[0x0][0xb28] ;  /* 0x00016500ff2877ac */ /* 0x000e620008000a00 */
[----:B------:R-:W1:Y:S01]  /*5900*/  LDCU.128 UR56, c[0x0][0xb10] ;  /* 0x00016200ff3877ac */ /* 0x000e620008000c00 */
[----:B------:R-:W1:Y:S01]  /*5910*/  LDCU UR53, c[0x0][0x374] ;  /* 0x00006e80ff3577ac */ /* 0x000e620008000800 */
[----:B------:R-:W-:Y:S01]  /*5920*/  UMOV UR52, URZ ;  /* 0x000000ff00347c82 */ /* 0x000fe20008000000 */
[----:B------:R-:W-:Y:S01]  /*5930*/  UMOV UR46, URZ ;  /* 0x000000ff002e7c82 */ /* 0x000fe20008000000 */
[----:B-1234-:R-:W-:-:S07]  /*5940*/  IMAD.IADD R69, R0, 0x1, R69 ;  /* 0x0000000100457824 */ /* 0x01efce00078e0245 */
.L_x_142:
[C---:B------:R-:W-:Y:S02]  /*5950*/  LEA R3, R152.reuse, UR44, 0x3 ;  /* 0x0000002c98037c11 */ /* 0x040fe4000f8e18ff */
[----:B------:R-:W-:Y:S02]  /*5960*/  SHF.L.U32 R0, R155, 0x1f, RZ ;  /* 0x0000001f9b007819 */ /* 0x000fe400000006ff */
[----:B-1----:R-:W-:Y:S02]  /*5970*/  LEA R5, R152, UR44, 0x4 ;  /* 0x0000002c98057c11 */ /* 0x002fe4000f8e20ff */
[----:B------:R-:W1:Y:S02]  /*5980*/  SYNCS.PHASECHK.TRANS64.TRYWAIT P0, [R3+URZ+0x70], R0 ;  /* 0x00007000030075a7 */ /* 0x000e6400080011ff */
[----:B-1----:R-:W-:Y:S05]  /*5990*/  @!P0 BRA `(.L_x_99) ;  /* 0x0000006c001c8947 */ /* 0x002fea0003800000 */
.L_x_185:
[----:B------:R-:W2:Y:S01]  /*59a0*/  LDS.128 R4, [R5+0xe0] ;  /* 0x0000e00005047984 */ /* 0x000ea20000000c00 */
        /* <DEDUP_REMOVED lines=10> */
[----:B------:R-:W-:Y:S01]  /*5a50*/  PLOP3.LUT P0, PT, PT, PT, UP1, 0x80, 0x8 ;  /* 0x000000000008781c */ /* 0x000fe20003f0f018 */
[----:B------:R-:W-:Y:S11]  /*5a60*/  UP2UR UR62, UPR, URZ, 0x2 ;  /* 0x00000002ff3e7883 */ /* 0x000ff60008000000 */
[----:B------:R-:W-:Y:S01]  /*5a70*/  @!UPT UIADD3 URZ, UPT, UPT, URZ, URZ, URZ ;  /* 0x000000fffffff290 */ /* 0x000fe2000fffe0ff */
[----:B-1----:R-:W-:Y:S02]  /*5a80*/  @P0 SHF.R.U32.HI R0, RZ, 0x10, R5 ;  /* 0x00000010ff000819 */ /* 0x002fe40000011605 */
        /* <DEDUP_REMOVED lines=12> */
[----:B------:R-:W2:Y:S01]  /*5b50*/  LDCU UR12, c[0x0][0xb20] ;  /* 0x00016400ff0c77ac */ /* 0x000ea20008000800 */
[----:B------:R-:W-:Y:S02]  /*5b60*/  UIMAD.WIDE.U32 UR4, UR53, UR59, URZ ;  /* 0x0000003b350472a5 */ /* 0x000fe4000f8e00ff */
[----:B------:R-:W-:Y:S02]  /*5b70*/  UIMAD.WIDE.U32 UR6, UR60, UR56, URZ ;  /* 0x000000383c0672a5 */ /* 0x000fe4000f8e00ff */
[----:B------:R-:W-:Y:S02]  /*5b80*/  UISETP.NE.AND UP0, UPT, UR58, 0x1, UPT ;  /* 0x000000013a00788c */ /* 0x000fe4000bf05270 */
[----:B------:R-:W-:Y:S02]  /*5b90*/  UIMAD.WIDE.U32 UR8, UR37, UR59, URZ ;  /* 0x0000003b250872a5 */ /* 0x000fe4000f8e00ff */
[----:B------:R-:W-:Y:S02]  /*5ba0*/  UIMAD.WIDE.U32 UR10, UR38, UR56, URZ ;  /* 0x00000038260a72a5 */ /* 0x000fe4000f8e00ff */
[----:B------:R-:W-:Y:S02]  /*5bb0*/  UISETP.NE.AND UP1, UPT, UR43, 0x1, UPT ;  /* 0x000000012b00788c */ /* 0x000fe4000bf25270 */
[----:B------:R-:W-:Y:S01]  /*5bc0*/  UISETP.NE.AND UP2, UPT, UR42, 0x1, UPT ;  /* 0x000000012a00788c */ /* 0x000fe2000bf45270 */
[----:B------:R-:W-:Y:S02]  /*5bd0*/  UMOV UR4, UR5 ;  /* 0x0000000500047c82 */ /* 0x000fe40008000000 */
[----:B--2---:R-:W-:Y:S03]  /*5be0*/  USHF.R.U32.HI UR5, URZ, UR12, UR4 ;  /* 0x0000000cff057299 */ /* 0x004fe60008011604 */
[----:B------:R-:W-:Y:S02]  /*5bf0*/  UMOV UR4, UR7 ;  /* 0x0000000700047c82 */ /* 0x000fe40008000000 */
[----:B------:R-:W-:Y:S02]  /*5c00*/  USHF.R.U32.HI UR7, URZ, UR57, UR4 ;  /* 0x00000039ff077299 */ /* 0x000fe40008011604 */
[----:B------:R-:W-:Y:S02]  /*5c10*/  USEL UR4, UR53, UR5, !UP0 ;  /* 0x0000000535047287 */ /* 0x000fe4000c000000 */
[----:B------:R-:W-:Y:S01]  /*5c20*/  USEL UR7, UR60, UR7, !UP1 ;  /* 0x000000073c077287 */ /* 0x000fe2000c800000 */
[----:B------:R-:W-:Y:S01]  /*5c30*/  UMOV UR5, UR9 ;  /* 0x0000000900057c82 */ /* 0x000fe20008000000 */
[----:B------:R-:W-:Y:S02]  /*5c40*/  UIMAD.WIDE.U32 UR8, UR4, UR40, URZ ;  /* 0x00000028040872a5 */ /* 0x000fe4000f8e00ff */
[----:B------:R-:W-:Y:S03]  /*5c50*/  USHF.R.U32.HI UR6, URZ, UR12, UR5 ;  /* 0x0000000cff067299 */ /* 0x000fe60008011605 */
[----:B------:R-:W-:Y:S01]  /*5c60*/  UMOV UR5, UR11 ;  /* 0x0000000b00057c82 */ /* 0x000fe20008000000 */
[----:B------:R-:W-:Y:S02]  /*5c70*/  UIMAD.WIDE.U32 UR10, UR7, UR40, URZ ;  /* 0x00000028070a72a5 */ /* 0x000fe4000f8e00ff */
[----:B------:R-:W-:Y:S02]  /*5c80*/  USHF.R.U32.HI UR12, URZ, UR57, UR5 ;  /* 0x00000039ff0c7299 */ /* 0x000fe40008011605 */
[----:B------:R-:W-:Y:S01]  /*5c90*/  USEL UR6, UR37, UR6, !UP0 ;  /* 0x0000000625067287 */ /* 0x000fe2000c000000 */
[----:B------:R-:W-:Y:S02]  /*5ca0*/  UMOV UR5, UR9 ;  /* 0x0000000900057c82 */ /* 0x000fe40008000000 */
[----:B------:R-:W-:Y:S01]  /*5cb0*/  UMOV UR10, UR11 ;  /* 0x0000000b000a7c82 */ /* 0x000fe20008000000 */
[----:B------:R-:W-:Y:S02]  /*5cc0*/  @UP2 USHF.R.U32.HI UR4, URZ, UR41, UR5 ;  /* 0x00000029ff042299 */ /* 0x000fe40008011605 */
[----:B------:R-:W-:Y:S02]  /*5cd0*/  @UP2 USHF.R.U32.HI UR7, URZ, UR41, UR10 ;  /* 0x00000029ff072299 */ /* 0x000fe4000801160a */
[----:B------:R-:W-:Y:S02]  /*5ce0*/  UIMAD UR4, UR42, UR4, URZ ;  /* 0x000000042a0472a4 */ /* 0x000fe4000f8e02ff */
[----:B------:R-:W-:Y:S02]  /*5cf0*/  UIMAD.WIDE.U32 UR10, UR6, UR40, URZ ;  /* 0x00000028060a72a5 */ /* 0x000fe4000f8e00ff */
[----:B------:R-:W-:Y:S02]  /*5d00*/  USEL UR5, UR38, UR12, !UP1 ;  /* 0x0000000c26057287 */ /* 0x000fe4000c800000 */
[----:B------:R-:W-:Y:S02]  /*5d10*/  UIMAD UR8, UR42, UR7, URZ ;  /* 0x000000072a0872a4 */ /* 0x000fe4000f8e02ff */
[----:B------:R-:W-:Y:S03]  /*5d20*/  UISETP.GE.AND UP0, UPT, UR6, UR4, UPT ;  /* 0x000000040600728c */ /* 0x000fe6000bf06270 */
[----:B------:R-:W-:Y:S01]  /*5d30*/  UMOV UR4, UR11 ;  /* 0x0000000b00047c82 */ /* 0x000fe20008000000 */
[----:B------:R-:W-:Y:S02]  /*5d40*/  UISETP.GE.OR UP0, UPT, UR5, UR8, UP0 ;  /* 0x000000080500728c */ /* 0x000fe40008706670 */
[----:B------:R-:W-:Y:S02]  /*5d50*/  USHF.R.U32.HI UR4, URZ, UR41, UR4 ;  /* 0x00000029ff047299 */ /* 0x000fe40008011604 */
[----:B------:R-:W-:Y:S02]  /*5d60*/  UIMAD.WIDE.U32 UR8, UR5, UR40, URZ ;  /* 0x00000028050872a5 */ /* 0x000fe4000f8e00ff */
[----:B------:R-:W-:Y:S02]  /*5d70*/  USEL UR11, UR6, UR4, !UP2 ;  /* 0x00000004060b7287 */ /* 0x000fe4000d000000 */
[----:B------:R-:W-:Y:S02]  /*5d80*/  UIADD3 UR8, UPT, UPT, -UR5, URZ, URZ ;  /* 0x000000ff05087290 */ /* 0x000fe4000fffe1ff */
[----:B------:R-:W-:Y:S01]  /*5d90*/  UIADD3 UR10, UPT, UPT, -UR11, URZ, URZ ;  /* 0x000000ff0b0a7290 */ /* 0x000fe2000fffe1ff */
[----:B------:R-:W-:Y:S01]  /*5da0*/  @!UP0 UMOV UR4, UR9 ;  /* 0x0000000900048c82 */ /* 0x000fe20008000000 */
[----:B------:R-:W-:Y:S02]  /*5db0*/  UIADD3 UR9, UPT, UPT, -UR6, URZ, URZ ;  /* 0x000000ff06097290 */ /* 0x000fe4000fffe1ff */
[----:B------:R-:W-:Y:S02]  /*5dc0*/  @!UP0 USHF.R.U32.HI UR4, URZ, UR41, UR4 ;  /* 0x00000029ff048299 */ /* 0x000fe40008011604 */
[----:B------:R-:W-:Y:S02]  /*5dd0*/  UIMAD UR10, UR42, UR10, UR6 ;  /* 0x0000000a2a0a72a4 */ /* 0x000fe4000f8e0206 */
[----:B------:R-:W-:Y:S04]  /*5de0*/  @!UP0 USEL UR4, UR5, UR4, !UP2 ;  /* 0x0000000405048287 */ /* 0x000fe8000d000000 */
[----:B------:R-:W-:Y:S02]  /*5df0*/  @!UP0 UIMAD UR10, UR7, UR10, UR4 ;  /* 0x0000000a070a82a4 */ /* 0x000fe4000f8e0204 */
[----:B------:R-:W-:Y:S02]  /*5e00*/  @!UP0 UIADD3 UR11, UPT, UPT, UR11, -UR4, URZ ;  /* 0x800000040b0b8290 */ /* 0x000fe4000fffe0ff */
[----:B------:R-:W-:Y:S02]  /*5e10*/  UIMAD UR7, UR43, UR8, UR38 ;  /* 0x000000082b0772a4 */ /* 0x000fe4000f8e0226 */
[----:B------:R-:W-:Y:S02]  /*5e20*/  @!UP0 UIMAD UR6, UR11, UR42, UR5 ;  /* 0x0000002a0b0682a4 */ /* 0x000fe4000f8e0205 */
[----:B------:R-:W-:Y:S01]  /*5e30*/  UIMAD UR4, UR58, UR9, UR37 ;  /* 0x000000093a0472a4 */ /* 0x000fe2000f8e0225 */
[----:B------:R-:W-:Y:S02]  /*5e40*/  @!UP0 UMOV UR5, UR10 ;  /* 0x0000000a00058c82 */ /* 0x000fe40008000000 */
[----:B------:R-:W-:Y:S02]  /*5e50*/  UIMAD UR38, UR5, UR43, UR7 ;  /* 0x0000002b052672a4 */ /* 0x000fe4000f8e0207 */
[----:B------:R-:W-:Y:S11]  /*5e60*/  UIMAD UR37, UR6, UR58, UR4 ;  /* 0x0000003a062572a4 */ /* 0x000ff6000f8e0204 */
[----:B------:R-:W-:Y:S01]  /*5e70*/  @!UPT UIADD3 URZ, UPT, UPT, URZ, URZ, URZ ;  /* 0x000000fffffff290 */ /* 0x000fe2000fffe0ff */
.L_x_100:
[----:B------:R-:W-:Y:S01]  /*5e80*/  UISETP.NE.AND UP0, UPT, UR39, 0x1, UPT ;  /* 0x000000012700788c */ /* 0x000fe2000bf05270 */
[----:B------:R-:W-:Y:S01]  /*5e90*/  LOP3.LUT P0, RZ, R150, 0x3f0, RZ, 0xc0, !PT ;  /* 0x000003f096ff7812 */ /* 0x000fe2000780c0ff */
[----:B------:R-:W-:Y:S01]  /*5ea0*/  USHF.L.U32 UR50, UR24, 0x7, URZ ;  /* 0x0000000718327899 */ /* 0x000fe200080006ff */
[----:B------:R-:W-:Y:S01]  /*5eb0*/  BSSY.RECONVERGENT B6, `(.L_x_101) ;  /* 0x0000034000067945 */ /* 0x000fe20003800200 */
[----:B------:R-:W-:Y:S01]  /*5ec0*/  USHF.L.U32 UR49, UR28, 0x8, URZ ;  /* 0x000000081c317899 */ /* 0x000fe200080006ff */
[----:B------:R-:W-:Y:S06]  /*5ed0*/  IADD3 R152, PT, PT, R152, 0x1, RZ ;  /* 0x0000000198987810 */ /* 0x000fec0007ffe0ff */
[----:B------:R-:W2:Y:S01]  /*5ee0*/  @!UP0 LDCU.128 UR12, c[0x0][0xb10] ;  /* 0x00016200ff0c87ac */ /* 0x000ea20008000c00 */
[----:B------:R-:W3:Y:S01]  /*5ef0*/  @!UP0 LDCU UR5, c[0x0][0xb0c] ;  /* 0x00016180ff0587ac */ /* 0x000ee20008000800 */
[----:B------:R-:W4:Y:S01]  /*5f00*/  @!UP0 LDCU UR10, c[0x0][0xb20] ;  /* 0x00016400ff0a87ac */ /* 0x000f220008000800 */
[----:B--2---:R-:W-:Y:S02]  /*5f10*/  UIMAD.WIDE.U32 UR8, UR38, UR12, URZ ;  /* 0x0000000c260872a5 */ /* 0x004fe4000f8e00ff */
[----:B------:R-:W-:Y:S02]  /*5f20*/  UIMAD.WIDE.U32 UR6, UR37, UR15, URZ ;  /* 0x0000000f250672a5 */ /* 0x000fe4000f8e00ff */
[----:B------:R-:W-:Y:S03]  /*5f30*/  @!UP0 UISETP.NE.AND UP1, UPT, UR14, 0x1, UPT ;  /* 0x000000010e00888c */ /* 0x000fe6000bf25270 */
[----:B------:R-:W-:Y:S01]  /*5f40*/  @!UP0 UMOV UR4, UR9 ;  /* 0x0000000900048c82 */ /* 0x000fe20008000000 */
[----:B---3--:R-:W-:Y:S02]  /*5f50*/  @!UP0 UISETP.NE.AND UP2, UPT, UR5, 0x1, UPT ;  /* 0x000000010500888c */ /* 0x008fe4000bf45270 */
[----:B------:R-:W-:Y:S01]  /*5f60*/  @!UP0 USHF.R.U32.HI UR4, URZ, UR13, UR4 ;  /* 0x0000000dff048299 */ /* 0x000fe20008011604 */
[----:B------:R-:W-:Y:S02]  /*5f70*/  @!UP0 UMOV UR6, UR7 ;  /* 0x0000000700068c82 */ /* 0x000fe40008000000 */
[----:B----4-:R-:W-:Y:S02]  /*5f80*/  @!UP0 USHF.R.U32.HI UR6, URZ, UR10, UR6 ;  /* 0x0000000aff068299 */ /* 0x010fe40008011606 */
[----:B------:R-:W-:Y:S02]  /*5f90*/  @!UP0 USEL UR7, UR38, UR4, !UP2 ;  /* 0x0000000426078287 */ /* 0x000fe4000d000000 */
[----:B------:R-:W-:Y:S04]  /*5fa0*/  @!UP0 USEL UR6, UR37, UR6, !UP1 ;  /* 0x0000000625068287 */ /* 0x000fe8000c800000 */
[----:B------:R-:W-:Y:S02]  /*5fb0*/  @!UP0 UIADD3 UR4, UPT, UPT, -UR7, UR6, URZ ;  /* 0x0000000607048290 */ /* 0x000fe4000fffe1ff */
[----:B------:R-:W-:Y:S02]  /*5fc0*/  @!UP0 UIADD3 UR6, UPT, UPT, UR7, -UR6, URZ ;  /* 0x8000000607068290 */ /* 0x000fe4000fffe0ff */
[----:B------:R-:W-:Y:S02]  /*5fd0*/  @!UP0 UIMAD UR38, UR4, UR5, UR38 ;  /* 0x00000005042682a4 */ /* 0x000fe4000f8e0226 */
[----:B------:R-:W-:Y:S01]  /*5fe0*/  @!UP0 UIMAD UR37, UR6, UR14, UR37 ;  /* 0x0000000e062582a4 */ /* 0x000fe2000f8e0225 */
[----:B------:R-:W-:Y:S11]  /*5ff0*/  @!P0 BRA `(.L_x_102) ;  /* 0x00000000007c8947 */ /* 0x000ff60003800000 */
[----:B------:R-:W2:Y:S01]  /*6000*/  LDCU.64 UR8, c[0x4][0x80] ;  /* 0x01001000ff0877ac */ /* 0x000ea20008000a00 */
[----:B------:R-:W-:Y:S01]  /*6010*/  MOV R2, 0x0 ;  /* 0x0000000000027802 */ /* 0x000fe20000000f00 */
[----:B------:R-:W-:Y:S02]  /*6020*/  HFMA2 R12, -RZ, RZ, 0, 5.9604644775390625e-08 ;  /* 0x00000001ff0c7431 */ /* 0x000fe400000001ff */
[----:B------:R-:W-:Y:S01]  /*6030*/  IMAD.MOV.U32 R8, RZ, RZ, 0x70 ;  /* 0x00000070ff087424 */ /* 0x000fe200078e00ff */
[----:B------:R3:W4:Y:S01]  /*6040*/  LDC.64 R14, c[0x4][R2] ;  /* 0x01000000020e7b82 */ /* 0x0007220000000a00 */
[----:B------:R-:W1:Y:S01]  /*6050*/  LDCU.64 UR6, c[0x4][0x88] ;  /* 0x01001100ff0677ac */ /* 0x000e620008000a00 */
[----:B------:R-:W-:Y:S01]  /*6060*/  IMAD.MOV.U32 R13, RZ, RZ, RZ ;  /* 0x000000ffff0d7224 */ /* 0x000fe200078e00ff */
[----:B------:R-:W1:Y:S01]  /*6070*/  LDCU.64 UR4, c[0x4][0x8] ;  /* 0x01000100ff0477ac */ /* 0x000e620008000a00 */
[----:B--2---:R-:W-:Y:S01]  /*6080*/  MOV R5, UR9 ;  /* 0x0000000900057c02 */ /* 0x004fe20008000f00 */
[----:B------:R-:W-:Y:S01]  /*6090*/  IMAD.U32 R4, RZ, RZ, UR8 ;  /* 0x00000008ff047e24 */ /* 0x000fe2000f8e00ff */
[----:B-1----:R-:W-:Y:S01]  /*60a0*/  MOV R7, UR7 ;  /* 0x0000000700077c02 */ /* 0x002fe20008000f00 */
[----:B------:R-:W-:Y:S01]  /*60b0*/  IMAD.U32 R6, RZ, RZ, UR6 ;  /* 0x00000006ff067e24 */ /* 0x000fe2000f8e00ff */
[----:B------:R-:W-:Y:S01]  /*60c0*/  MOV R11, UR5 ;  /* 0x00000005000b7c02 */ /* 0x000fe20008000f00 */
[----:B------:R-:W-:Y:S02]  /*60d0*/  IMAD.U32 R10, RZ, RZ, UR4 ;  /* 0x00000004ff0a7e24 */ /* 0x000fe4000f8e00ff */
[----:B------:R-:W-:Y:S07]  /*60e0*/  LEPC R20, `(.L_x_103) ;  /* 0x000000001014794e */ /* 0x000fee0000000000 */
[----:B---345:R-:W-:Y:S05]  /*60f0*/  CALL.ABS.NOINC R14 ;  /* 0x000000000e007343 */ /* 0x038fea0003c00000 */
.L_x_103:
[----:B------:R-:W1:Y:S01]  /*6100*/  LDCU.64 UR8, c[0x4][0x80] ;  /* 0x01001000ff0877ac */ /* 0x000e620008000a00 */
[----:B------:R-:W2:Y:S01]  /*6110*/  LDC.64 R2, c[0x4][R2] ;  /* 0x0100000002027b82 */ /* 0x000ea20000000a00 */
[----:B------:R-:W-:Y:S02]  /*6120*/  HFMA2 R12, -RZ, RZ, 0, 5.9604644775390625e-08 ;  /* 0x00000001ff0c7431 */ /* 0x000fe400000001ff */
[----:B------:R-:W-:Y:S02]  /*6130*/  IMAD.MOV.U32 R8, RZ, RZ, 0x70 ;  /* 0x00000070ff087424 */ /* 0x000fe400078e00ff */
[----:B------:R-:W-:Y:S01]  /*6140*/  IMAD.MOV.U32 R13, RZ, RZ, RZ ;  /* 0x000000ffff0d7224 */ /* 0x000fe200078e00ff */
[----:B------:R-:W3:Y:S01]  /*6150*/  LDCU.64 UR6, c[0x4][0x88] ;  /* 0x01001100ff0677ac */ /* 0x000ee20008000a00 */
[----:B------:R-:W4:Y:S01]  /*6160*/  LDCU.64 UR4, c[0x4][0x8] ;  /* 0x01000100ff0477ac */ /* 0x000f220008000a00 */
[----:B-1----:R-:W-:Y:S02]  /*6170*/  MOV R4, UR8 ;  /* 0x0000000800047c02 */ /* 0x002fe40008000f00 */
[----:B------:R-:W-:Y:S02]  /*6180*/  MOV R5, UR9 ;  /* 0x0000000900057c02 */ /* 0x000fe40008000f00 */
[----:B---3--:R-:W-:Y:S01]  /*6190*/  MOV R7, UR7 ;  /* 0x0000000700077c02 */ /* 0x008fe20008000f00 */
[----:B------:R-:W-:Y:S01]  /*61a0*/  IMAD.U32 R6, RZ, RZ, UR6 ;  /* 0x00000006ff067e24 */ /* 0x000fe2000f8e00ff */
[----:B----4-:R-:W-:Y:S01]  /*61b0*/  MOV R11, UR5 ;  /* 0x00000005000b7c02 */ /* 0x010fe20008000f00 */
[----:B------:R-:W-:Y:S02]  /*61c0*/  IMAD.U32 R10, RZ, RZ, UR4 ;  /* 0x00000004ff0a7e24 */ /* 0x000fe4000f8e00ff */
[----:B------:R-:W-:Y:S07]  /*61d0*/  LEPC R20, `(.L_x_102) ;  /* 0x000000001014794e */ /* 0x000fee0000000000 */
[----:B--2---:R-:W-:Y:S05]  /*61e0*/  CALL.ABS.NOINC R2 ;  /* 0x0000000002007343 */ /* 0x004fea0003c00000 */
.L_x_102:
[----:B------:R-:W-:Y:S05]  /*61f0*/  BSYNC.RECONVERGENT B6 ;  /* 0x0000000000067941 */ /* 0x000fea0003800200 */
.L_x_101:
[----:B------:R-:W-:Y:S02]  /*6200*/  R2UR UR6, R149 ;  /* 0x00000000950672ca */ /* 0x000fe400000e0000 */
[----:B------:R-:W-:Y:S02]  /*6210*/  R2UR UR5, R162 ;  /* 0x00000000a20572ca */ /* 0x000fe400000e0000 */
[----:B------:R-:W-:Y:S02]  /*6220*/  R2UR UR4, R161 ;  /* 0x00000000a10472ca */ /* 0x000fe400000e0000 */
[----:B------:R-:W-:Y:S02]  /*6230*/  ISETP.NE.U32.AND P4, PT, R142, RZ, PT ;  /* 0x000000ff8e00720c */ /* 0x000fe40003f85070 */
[----:B------:R-:W-:Y:S02]  /*6240*/  ISETP.NE.U32.AND P2, PT, RZ, UR54, PT ;  /* 0x00000036ff007c0c */ /* 0x000fe4000bf45070 */
[----:B------:R-:W-:Y:S02]  /*6250*/  ISETP.NE.AND.EX P4, PT, R143, RZ, PT, P4 ;  /* 0x000000ff8f00720c */ /* 0x000fe40003f85340 */
[----:B------:R-:W-:Y:S01]  /*6260*/  ISETP.NE.AND.EX P2, PT, RZ, UR55, PT, P2 ;  /* 0x00000037ff007c0c */ /* 0x000fe2000bf45320 */
[----:B------:R-:W-:Y:S02]  /*6270*/  UISETP.NE.AND UP2, UPT, UR6, URZ, UPT ;  /* 0x000000ff0600728c */ /* 0x000fe4000bf45270 */
[----:B------:R-:W-:Y:S04]  /*6280*/  UISETP.NE.U32.AND UP0, UPT, UR5, URZ, UPT ;  /* 0x000000ff0500728c */ /* 0x000fe8000bf05070 */
[----:B------:R-:W-:Y:S01]  /*6290*/  UISETP.NE.AND.EX UP1, UPT, UR4, URZ, UPT, UP0 ;  /* 0x000000ff0400728c */ /* 0x000fe2000bf25300 */
[----:B------:R-:W-:Y:S01]  /*62a0*/  PLOP3.LUT P1, PT, PT, PT, UP2, 0x80, 0x8 ;  /* 0x000000000008781c */ /* 0x000fe20003f2f028 */
[----:B------:R-:W-:Y:S03]  /*62b0*/  UPLOP3.LUT UP0, UPT, UPT, UPT, UPT, 0x40, 0x4 ;  /* 0x000000000004789c */ /* 0x000fe60003f0e870 */
[----:B------:R-:W-:Y:S06]  /*62c0*/  @UP2 UPLOP3.LUT UP0, UPT, UPT, UPT, UP1, 0x80, 0x8 ;  /* 0x000000000008289c */ /* 0x000fec0003f0f010 */
[----:B------:R-:W-:Y:S01]  /*62d0*/  PLOP3.LUT P0, PT, PT, PT, UP0, 0x80, 0x8 ;  /* 0x000000000008781c */ /* 0x000fe20003f0f008 */
[----:B------:R-:W-:Y:S01]  /*62e0*/  @!UPT UIADD3 URZ, UPT, UPT, URZ, URZ, URZ ;  /* 0x000000fffffff290 */ /* 0x000fe2000fffe0ff */
[----:B------:R-:W-:Y:S11]  /*62f0*/  BRA.U !UP1, `(.L_x_104) ;  /* 0x0000000109407547 */ /* 0x000ff6000b800000 */
[----:B------:R-:W-:Y:S01]  /*6300*/  UISETP.NE.U32.AND UP0, UPT, UR54, URZ, UPT ;  /* 0x000000ff3600728c */ /* 0x000fe2000bf05070 */
[----:B------:R-:W-:Y:S01]  /*6310*/  R2UR UR6, R162 ;  /* 0x00000000a20672ca */ /* 0x000fe200000e0000 */
[----:B------:R-:W2:Y:S01]  /*6320*/  LDCU.64 UR8, c[0x0][0x358] ;  /* 0x00006b00ff0877ac */ /* 0x000ea20008000a00 */
[----:B------:R-:W-:Y:S02]  /*6330*/  HFMA2 R146, -RZ, RZ, 0, 5.9604644775390625e-08 ;  /* 0x00000001ff927431 */ /* 0x000fe400000001ff */
[----:B-1----:R-:W-:Y:S01]  /*6340*/  IMAD.MOV.U32 R0, RZ, RZ, 0x1 ;  /* 0x00000001ff007424 */ /* 0x002fe200078e00ff */
[----:B------:R-:W-:Y:S06]  /*6350*/  UISETP.NE.AND.EX UP0, UPT, UR55, URZ, UPT, UP0 ;  /* 0x000000ff3700728c */ /* 0x000fec000bf05300 */
[----:B------:R-:W-:Y:S05]  /*6360*/  PLOP3.LUT P3, PT, PT, PT, UP0, 0x80, 0x8 ;  /* 0x000000000008781c */ /* 0x000fea0003f6f008 */
[----:B------:R-:W1:Y:S01]  /*6370*/  @UP0 LDCU.64 UR4, c[0x0][0x888] ;  /* 0x00011100ff0407ac */ /* 0x000e620008000a00 */
[----:B------:R-:W-:Y:S07]  /*6380*/  @UP0 UIMAD UR6, UR36, UR6, URZ ;  /* 0x00000006240602a4 */ /* 0x000fee000f8e02ff */
[----:B------:R-:W-:Y:S01]  /*6390*/  @!P3 PRMT R146, R0, 0x7610, R146 ;  /* 0x000076100092b816 */ /* 0x000fe20000000092 */
[----:B-1----:R-:W-:Y:S06]  /*63a0*/  @UP0 UIMAD.WIDE UR4, UR6, 0x4, UR4 ;  /* 0x00000004060408a5 */ /* 0x002fec000f8e0204 */
[----:B------:R-:W-:Y:S02]  /*63b0*/  IMAD.U32 R2, RZ, RZ, UR4 ;  /* 0x00000004ff027e24 */ /* 0x000fe4000f8e00ff */
[----:B------:R-:W-:Y:S03]  /*63c0*/  IMAD.U32 R3, RZ, RZ, UR5 ;  /* 0x00000005ff037e24 */ /* 0x000fe6000f8e00ff */
[----:B------:R-:W1:Y:S02]  /*63d0*/  @!UP0 LDCU UR4, c[0x0][0x880] ;  /* 0x00011000ff0487ac */ /* 0x000e640008000800 */
[----:B--2--5:R2:W5:Y:S02]  /*63e0*/  @P3 LDG.E R73, desc[UR8][R2.64] ;  /* 0x0000000802493981 */ /* 0x024564000c1e1900 */
[----:B-12---:R-:W-:Y:S02]  /*63f0*/  @!P3 MOV R73, UR4 ;  /* 0x000000040049bc02 */ /* 0x006fe40008000f00 */
.L_x_104:
[----:B------:R-:W-:Y:S05]  /*6400*/  @!P4 BRA `(.L_x_105) ;  /* 0x000000000024c947 */ /* 0x000fea0003800000 */
[----:B------:R-:W-:Y:S01]  /*6410*/  ISETP.NE.U32.AND P3, PT, R140, RZ, PT ;  /* 0x000000ff8c00720c */ /* 0x000fe20003f65070 */
[----:B------:R-:W2:Y:S03]  /*6420*/  LDCU.64 UR4, c[0x0][0x358] ;  /* 0x00006b00ff0477ac */ /* 0x000ea60008000a00 */
[----:B------:R-:W-:Y:S11]  /*6430*/  ISETP.NE.AND.EX P3, PT, R141, RZ, PT, P3 ;  /* 0x000000ff8d00720c */ /* 0x000ff60003f65330 */
[----:B------:R-:W-:Y:S02]  /*6440*/  @!UPT UIADD3 URZ, UPT, UPT, URZ, URZ, URZ ;  /* 0x000000fffffff290 */ /* 0x000fe4000fffe0ff */
[----:B------:R-:W3:Y:S01]  /*6450*/  @P3 LDC.64 R2, c[0x0][0x8a8] ;  /* 0x00022a00ff023b82 */ /* 0x000ee20000000a00 */
[----:B-1----:R-:W-:Y:S04]  /*6460*/  @P3 IMAD R0, R142, UR36, RZ ;  /* 0x000000248e003c24 */ /* 0x002fe8000f8e02ff */
[----:B---3--:R-:W-:Y:S05]  /*6470*/  @P3 IMAD.WIDE R2, R0, 0x4, R2 ;  /* 0x0000000400023825 */ /* 0x008fea00078e0202 */
[----:B--2--5:R2:W5:Y:S02]  /*6480*/  @P3 LDG.E R70, desc[UR4][R2.64] ;  /* 0x0000000402463981 */ /* 0x024564000c1e1900 */
[----:B--2---:R-:W3:Y:S02]  /*6490*/  @!P3 LDC R70, c[0x0][0x8a0] ;  /* 0x00022800ff46bb82 */ /* 0x004ee40000000800 */
.L_x_105:
[----:B-----5:R-:W-:Y:S01]  /*64a0*/  FSETP.NEU.AND P3, PT, R73, RZ, PT ;  /* 0x000000ff4900720b */ /* 0x020fe20003f6d000 */
[----:B------:R-:W-:Y:S01]  /*64b0*/  IMAD.SHL.U32 R165, R144, 0x2, RZ ;  /* 0x0000000290a57824 */ /* 0x000fe200078e00ff */
[----:B------:R-:W-:Y:S01]  /*64c0*/  SEL R5, RZ, 0xffffffff, P2 ;  /* 0xffffffffff057807 */ /* 0x000fe20001000000 */
[----:B------:R-:W-:Y:S01]  /*64d0*/  IMAD.SHL.U32 R79, R158, 0x10, RZ ;  /* 0x000000109e4f7824 */ /* 0x000fe200078e00ff */
[----:B------:R-:W-:Y:S01]  /*64e0*/  @P1 LOP3.LUT P2, RZ, R146, 0xff, RZ, 0xc0, !PT ;  /* 0x000000ff92ff1812 */ /* 0x000fe2000784c0ff */
[----:B------:R-:W-:Y:S01]  /*64f0*/  VIADD R108, R165, UR44 ;  /* 0x0000002ca56c7c36 */ /* 0x000fe20008000000 */
[----:B-1----:R-:W-:Y:S01]  /*6500*/  @P1 SEL R0, RZ, 0xffffffff, P3 ;  /* 0xffffffffff001807 */ /* 0x002fe20001800000 */
[----:B------:R-:W-:Y:S01]  /*6510*/  IMAD.SHL.U32 R85, R159, 0x10, RZ ;  /* 0x000000109f557824 */ /* 0x000fe200078e00ff */
[----:B------:R-:W-:Y:S01]  /*6520*/  LOP3.LUT R157, R157, 0x1, RZ, 0x3c, !PT ;  /* 0x000000019d9d7812 */ /* 0x000fe200078e3cff */
[----:B------:R-:W-:Y:S01]  /*6530*/  IMAD.IADD R154, R108, 0x1, R79 ;  /* 0x000000016c9a7824 */ /* 0x000fe200078e024f */
[----:B------:R-:W-:Y:S01]  /*6540*/  @P0 SEL R0, R5, R0, !P2 ;  /* 0x0000000005000207 */ /* 0x000fe20005000000 */
[----:B------:R-:W-:Y:S01]  /*6550*/  BSSY B1, `(.L_x_106) ;  /* 0x000004f000017945 */ /* 0x000fe20003800000 */
[----:B------:R-:W-:Y:S01]  /*6560*/  LEA R166, R68, UR44, 0x3 ;  /* 0x0000002c44a67c11 */ /* 0x000fe2000f8e18ff */
[----:B------:R-:W-:Y:S01]  /*6570*/  IMAD.MOV.U32 R84, RZ, RZ, 0x1 ;  /* 0x00000001ff547424 */ /* 0x000fe200078e00ff */
[----:B------:R-:W-:Y:S01]  /*6580*/  @P1 LOP3.LUT R0, R0, 0x1, RZ, 0xc0, !PT ;  /* 0x0000000100001812 */ /* 0x000fe200078ec0ff */
[----:B------:R-:W-:Y:S01]  /*6590*/  IMAD R71, R68, 0x100, R69 ;  /* 0x0000010044477824 */ /* 0x000fe200078e0245 */
[----:B------:R-:W-:Y:S01]  /*65a0*/  SHF.L.U32 R3, R156, 0x1f, RZ ;  /* 0x0000001f9c037819 */ /* 0x000fe200000006ff */
[----:B------:R-:W-:Y:S01]  /*65b0*/  IMAD.MOV.U32 R78, RZ, RZ, RZ ;  /* 0x000000ffff4e7224 */ /* 0x000fe200078e00ff */
[----:B------:R-:W-:Y:S02]  /*65c0*/  ISETP.NE.U32.OR P6, PT, R0, 0x1, !P1 ;  /* 0x000000010000780c */ /* 0x000fe40004fc5470 */
[----:B------:R-:W-:Y:S02]  /*65d0*/  CS2R R138, SRZ ;  /* 0x00000000008a7805 */ /* 0x000fe4000001ff00 */
[----:B------:R-:W-:Y:S02]  /*65e0*/  PLOP3.LUT P2, PT, PT, PT, UP1, 0x80, 0x8 ;  /* 0x000000000008781c */ /* 0x000fe40003f4f018 */
[----:B------:R-:W-:Y:S02]  /*65f0*/  CS2R R136, SRZ ;  /* 0x0000000000887805 */ /* 0x000fe4000001ff00 */
[----:B------:R-:W-:Y:S02]  /*6600*/  LOP3.LUT P4, R151, R146, 0xff, RZ, 0xc0, !PT ;  /* 0x000000ff92977812 */ /* 0x000fe4000788c0ff */
[----:B------:R-:W-:Y:S02]  /*6610*/  CS2R R130, SRZ ;  /* 0x0000000000827805 */ /* 0x000fe4000001ff00 */
[----:B------:R-:W-:Y:S02]  /*6620*/  SEL R0, RZ, 0xffffffff, P3 ;  /* 0xffffffffff007807 */ /* 0x000fe40001800000 */
[----:B------:R-:W-:Y:S02]  /*6630*/  CS2R R128, SRZ ;  /* 0x0000000000807805 */ /* 0x000fe4000001ff00 */
[----:B------:R-:W-:Y:S02]  /*6640*/  P2R R163, PR, RZ, 0x40 ;  /* 0x00000040ffa37803 */ /* 0x000fe40000000000 */
[----:B------:R-:W-:Y:S02]  /*6650*/  CS2R R122, SRZ ;  /* 0x00000000007a7805 */ /* 0x000fe4000001ff00 */
[----:B------:R-:W-:Y:S02]  /*6660*/  CS2R R120, SRZ ;  /* 0x0000000000787805 */ /* 0x000fe4000001ff00 */
[----:B------:R-:W-:Y:S02]  /*6670*/  CS2R R114, SRZ ;  /* 0x0000000000727805 */ /* 0x000fe4000001ff00 */
[----:B------:R-:W-:Y:S02]  /*6680*/  CS2R R112, SRZ ;  /* 0x0000000000707805 */ /* 0x000fe4000001ff00 */
[----:B------:R-:W-:Y:S02]  /*6690*/  @P6 SHF.L.U32 R2, R157, 0x1f, RZ ;  /* 0x0000001f9d026819 */ /* 0x000fe400000006ff */
[----:B------:R-:W-:Y:S02]  /*66a0*/  CS2R R106, SRZ ;  /* 0x00000000006a7805 */ /* 0x000fe4000001ff00 */
[----:B------:R-:W-:Y:S02]  /*66b0*/  @P2 SEL R0, R5, R0, !P4 ;  /* 0x0000000005002207 */ /* 0x000fe40006000000 */
[----:B------:R-:W-:Y:S01]  /*66c0*/  CS2R R104, SRZ ;  /* 0x0000000000687805 */ /* 0x000fe2000001ff00 */
[----:B------:R-:W1:Y:S01]  /*66d0*/  @P6 SYNCS.PHASECHK.TRANS64.TRYWAIT P1, [UR44+0x20], R2 ;  /* 0x00002002ff0065a7 */ /* 0x000e62000802112c */
[----:B------:R-:W-:Y:S02]  /*66e0*/  CS2R R98, SRZ ;  /* 0x0000000000627805 */ /* 0x000fe4000001ff00 */
[----:B------:R-:W-:Y:S02]  /*66f0*/  LOP3.LUT R0, R0, 0x1, RZ, 0xc0, !PT ;  /* 0x0000000100007812 */ /* 0x000fe400078ec0ff */
[----:B------:R-:W-:Y:S02]  /*6700*/  CS2R R96, SRZ ;  /* 0x0000000000607805 */ /* 0x000fe4000001ff00 */
[----:B------:R-:W-:Y:S02]  /*6710*/  CS2R R90, SRZ ;  /* 0x00000000005a7805 */ /* 0x000fe4000001ff00 */
[----:B------:R-:W-:Y:S02]  /*6720*/  CS2R R88, SRZ ;  /* 0x0000000000587805 */ /* 0x000fe4000001ff00 */
[----:B------:R-:W-:Y:S02]  /*6730*/  ISETP.NE.U32.AND P5, PT, R0, 0x1, PT ;  /* 0x000000010000780c */ /* 0x000fe40003fa5070 */
[----:B------:R-:W-:Y:S02]  /*6740*/  CS2R R82, SRZ ;  /* 0x0000000000527805 */ /* 0x000fe4000001ff00 */
[----:B------:R-:W-:Y:S01]  /*6750*/  CS2R R80, SRZ ;  /* 0x0000000000507805 */ /* 0x000fe2000001ff00 */
[----:B------:R-:W-:Y:S01]  /*6760*/  IMAD.IADD R164, R108, 0x1, R85 ;  /* 0x000000016ca47824 */ /* 0x000fe200078e0255 */
[----:B------:R-:W-:Y:S01]  /*6770*/  P2R R86, PR, RZ, 0x20 ;  /* 0x00000020ff567803 */ /* 0x000fe20000000000 */
[----:B------:R-:W-:Y:S01]  /*6780*/  IMAD.IADD R153, R85, 0x1, R154 ;  /* 0x0000000155997824 */ /* 0x000fe200078e029a */
[----:B------:R2:W4:Y:S01]  /*6790*/  SYNCS.PHASECHK.TRANS64.TRYWAIT P0, [R166+URZ+0x90], R3 ;  /* 0x00009003a60075a7 */ /* 0x00052200080011ff */
[----:B-1----:R-:W-:Y:S01]  /*67a0*/  @P6 SEL R84, RZ, 0x1, !P1 ;  /* 0x00000001ff546807 */ /* 0x002fe20004800000 */
[----:B--2---:R-:W-:Y:S06]  /*67b0*/  @!P6 BRA `(.L_x_107) ;  /* 0x0000000000a0e947 */ /* 0x004fec0003800000 */
[----:B------:R-:W-:Y:S01]  /*67c0*/  @P5 IMAD.MOV.U32 R5, RZ, RZ, -0x10 ;  /* 0xfffffff0ff055424 */ /* 0x000fe200078e00ff */
[----:B------:R-:W-:Y:S01]  /*67d0*/  ISETP.NE.AND P1, PT, R84, RZ, PT ;  /* 0x000000ff5400720c */ /* 0x000fe20003f25270 */
[----:B------:R-:W-:Y:S01]  /*67e0*/  BSSY B0, `(.L_x_108) ;  /* 0x0000010000007945 */ /* 0x000fe20003800000 */
[----:B------:R-:W-:Y:S02]  /*67f0*/  ISETP.NE.U32.AND P6, PT, R145, 0x1, PT ;  /* 0x000000019100780c */ /* 0x000fe40003fc5070 */
[----:B------:R-:W-:Y:S02]  /*6800*/  CS2R R90, SRZ ;  /* 0x00000000005a7805 */ /* 0x000fe4000001ff00 */
[----:B------:R-:W-:Y:S02]  /*6810*/  CS2R R88, SRZ ;  /* 0x0000000000587805 */ /* 0x000fe4000001ff00 */
[----:B------:R-:W-:Y:S02]  /*6820*/  CS2R R106, SRZ ;  /* 0x00000000006a7805 */ /* 0x000fe4000001ff00 */
[----:B------:R-:W-:Y:S02]  /*6830*/  @P5 SEL R5, R5, 0x10, !P6 ;  /* 0x0000001005055807 */ /* 0x000fe40007000000 */
[----:B------:R-:W-:Y:S02]  /*6840*/  CS2R R104, SRZ ;  /* 0x0000000000687805 */ /* 0x000fe4000001ff00 */
[----:B------:R-:W-:Y:S02]  /*6850*/  CS2R R122, SRZ ;  /* 0x00000000007a7805 */ /* 0x000fe4000001ff00 */
[----:B------:R-:W-:Y:S01]  /*6860*/  CS2R R120, SRZ ;  /* 0x0000000000787805 */ /* 0x000fe2000001ff00 */
[----:B------:R-:W-:Y:S02]  /*6870*/  @P5 IMAD.IADD R6, R108, 0x1, R5 ;  /* 0x000000016c065824 */ /* 0x000fe400078e0205 */
[C---:B------:R-:W-:Y:S02]  /*6880*/  @P5 IMAD.IADD R4, R5.reuse, 0x1, R164 ;  /* 0x0000000105045824 */ /* 0x040fe400078e02a4 */
[----:B------:R-:W-:Y:S01]  /*6890*/  @P5 IMAD.IADD R2, R5, 0x1, R154 ;  /* 0x0000000105025824 */ /* 0x000fe200078e029a */
[----:B------:R-:W-:Y:S06]  /*68a0*/  @P1 BRA `(.L_x_109) ;  /* 0x00000000000c1947 */ /* 0x000fec0003800000 */
[----:B------:R-:W-:Y:S04]  /*68b0*/  SHF.L.U32 R7, R157, 0x1f, RZ ;  /* 0x0000001f9d077819 */ /* 0x000fe800000006ff */
[----:B------:R-:W1:Y:S02]  /*68c0*/  SYNCS.PHASECHK.TRANS64.TRYWAIT P1, [UR44+0x20], R7 ;  /* 0x00002007ff0075a7 */ /* 0x000e64000802112c */
[----:B-1----:R-:W-:Y:S05]  /*68d0*/  @!P1 BRA `(.L_x_110) ;  /* 0x0000005c00609947 */ /* 0x002fea0003800000 */
.L_x_109:
[----:B------:R-:W-:Y:S05]  /*68e0*/  BSYNC B0 ;  /* 0x0000000000007941 */ /* 0x000fea0003800000 */
.L_x_108:
[----:B------:R-:W-:Y:S01]  /*68f0*/  ISETP.NE.AND P1, PT, R86, RZ, PT ;  /* 0x000000ff5600720c */ /* 0x000fe20003f25270 */
[----:B------:R-:W-:Y:S01]  /*6900*/  IMAD.MOV.U32 R139, RZ, RZ, RZ ;  /* 0x000000ffff8b7224 */ /* 0x000fe200078e00ff */
[----:B------:R-:W-:Y:S02]  /*6910*/  CS2R R136, SRZ ;  /* 0x0000000000887805 */ /* 0x000fe4000001ff00 */
[----:B------:R-:W-:Y:S02]  /*6920*/  CS2R R82, SRZ ;  /* 0x0000000000527805 */ /* 0x000fe4000001ff00 */
[----:B------:R-:W-:Y:S02]  /*6930*/  CS2R R80, SRZ ;  /* 0x0000000000507805 */ /* 0x000fe4000001ff00 */
[----:B------:R-:W-:Y:S02]  /*6940*/  CS2R R98, SRZ ;  /* 0x0000000000627805 */ /* 0x000fe4000001ff00 */
[----:B------:R-:W-:Y:S02]  /*6950*/  CS2R R96, SRZ ;  /* 0x0000000000607805 */ /* 0x000fe4000001ff00 */
[----:B------:R-:W-:Y:S02]  /*6960*/  CS2R R114, SRZ ;  /* 0x0000000000727805 */ /* 0x000fe4000001ff00 */
[----:B------:R-:W-:Y:S02]  /*6970*/  CS2R R112, SRZ ;  /* 0x0000000000707805 */ /* 0x000fe4000001ff00 */
[----:B------:R-:W-:Y:S02]  /*6980*/  CS2R R130, SRZ ;  /* 0x0000000000827805 */ /* 0x000fe4000001ff00 */
[----:B------:R-:W-:Y:S01]  /*6990*/  CS2R R128, SRZ ;  /* 0x0000000000807805 */ /* 0x000fe2000001ff00 */
[----:B------:R-:W-:Y:S01]  /*69a0*/  IMAD.MOV.U32 R78, RZ, RZ, 0x1 ;  /* 0x00000001ff4e7424 */ /* 0x000fe200078e00ff */
[----:B------:R2:W2:Y:S01]  /*69b0*/  @P1 LDS.128 R88, [R6+0x400] ;  /* 0x0004000006581984 */ /* 0x0004a20000000c00 */
[----:B-1----:R-:W-:Y:S03]  /*69c0*/  @P1 IMAD.IADD R0, R5, 0x1, R153 ;  /* 0x0000000105001824 */ /* 0x002fe600078e0299 */
[----:B------:R1:W1:Y:S04]  /*69d0*/  @P1 LDS.128 R104, [R4+0x400] ;  /* 0x0004000004681984 */ /* 0x0002680000000c00 */
[----:B------:R1:W1:Y:S04]  /*69e0*/  @P1 LDS.128 R120, [R2+0x400] ;  /* 0x0004000002781984 */ /* 0x0002680000000c00 */
[----:B------:R1:W1:Y:S04]  /*69f0*/  @P1 LDS.128 R136, [R0+0x400] ;  /* 0x0004000000881984 */ /* 0x0002680000000c00 */
[----:B------:R1:W1:Y:S04]  /*6a00*/  @P1 LDS.128 R80, [R165+UR44+0x400] ;  /* 0x0004002ca5501984 */ /* 0x0002680008000c00 */
[----:B------:R1:W1:Y:S04]  /*6a10*/  @P1 LDS.128 R96, [R164+0x400] ;  /* 0x00040000a4601984 */ /* 0x0002680000000c00 */
[----:B------:R1:W1:Y:S04]  /*6a20*/  @P1 LDS.128 R112, [R154+0x400] ;  /* 0x000400009a701984 */ /* 0x0002680000000c00 */
[----:B------:R1:W1:Y:S02]  /*6a30*/  @P1 LDS.128 R128, [R153+0x400] ;  /* 0x0004000099801984 */ /* 0x0002640000000c00 */
.L_x_107:
[----:B------:R-:W-:Y:S05]  /*6a40*/  BSYNC B1 ;  /* 0x0000000000017941 */ /* 0x000fea0003800000 */
.L_x_106:
[----:B-1----:R-:W-:Y:S04]  /*6a50*/  SHF.R.U32.HI R0, RZ, 0x15, R71 ;  /* 0x00000015ff007819 */ /* 0x002fe80000011647 */
[----:B------:R-:W-:Y:S01]  /*6a60*/  LOP3.LUT P1, RZ, R0, 0x3, R147, 0x48, !PT ;  /* 0x0000000300ff7812 */ /* 0x000fe20007824893 */
[----:B------:R-:W-:Y:S01]  /*6a70*/  @!UPT UIADD3 URZ, UPT, UPT, URZ, URZ, URZ ;  /* 0x000000fffffff290 */ /* 0x000fe2000fffe0ff */
[----:B----4-:R-:W-:Y:S11]  /*6a80*/  @P0 BRA `(.L_x_111) ;  /* 0x0000000000080947 */ /* 0x010ff60003800000 */
[----:B------:R-:W1:Y:S02]  /*6a90*/  SYNCS.PHASECHK.TRANS64.TRYWAIT P0, [R166+URZ+0x90], R3 ;  /* 0x00009003a60075a7 */ /* 0x000e6400080011ff */
[----:B-1----:R-:W-:Y:S05]  /*6aa0*/  @!P0 BRA `(.L_x_112) ;  /* 0x0000005c00048947 */ /* 0x002fea0003800000 */
.L_x_111:
[----:B------:R-:W-:Y:S05]  /*6ab0*/  @!P1 BRA `(.L_x_113) ;  /* 0x0000000000409947 */ /* 0x000fea0003800000 */
[----:B------:R-:W4:Y:S01]  /*6ac0*/  LDCU.64 UR8, c[0x4][0x70] ;  /* 0x01000e00ff0877ac */ /* 0x000f220008000a00 */
[----:B-1----:R-:W-:Y:S01]  /*6ad0*/  MOV R3, 0x0 ;  /* 0x0000000000037802 */ /* 0x002fe20000000f00 */
[----:B------:R-:W-:Y:S02]  /*6ae0*/  HFMA2 R12, -RZ, RZ, 0, 5.9604644775390625e-08 ;  /* 0x00000001ff0c7431 */ /* 0x000fe400000001ff */
[----:B------:R-:W-:Y:S02]  /*6af0*/  IMAD.MOV.U32 R8, RZ, RZ, 0x192 ;  /* 0x00000192ff087424 */ /* 0x000fe400078e00ff */
[----:B------:R-:W-:Y:S01]  /*6b00*/  IMAD.MOV.U32 R13, RZ, RZ, RZ ;  /* 0x000000ffff0d7224 */ /* 0x000fe200078e00ff */
[----:B------:R-:W1:Y:S01]  /*6b10*/  LDCU.64 UR6, c[0x4][0x78] ;  /* 0x01000f00ff0677ac */ /* 0x000e620008000a00 */
[----:B------:R-:W3:Y:S01]  /*6b20*/  LDC.64 R2, c[0x4][R3] ;  /* 0x0100000003027b82 */ /* 0x000ee20000000a00 */
[----:B------:R-:W5:Y:S01]  /*6b30*/  LDCU.64 UR4, c[0x4][0x10] ;  /* 0x01000200ff0477ac */ /* 0x000f620008000a00 */
[----:B----4-:R-:W-:Y:S01]  /*6b40*/  MOV R5, UR9 ;  /* 0x0000000900057c02 */ /* 0x010fe20008000f00 */
[----:B------:R-:W-:Y:S01]  /*6b50*/  IMAD.U32 R4, RZ, RZ, UR8 ;  /* 0x00000008ff047e24 */ /* 0x000fe2000f8e00ff */
[----:B-1----:R-:W-:Y:S01]  /*6b60*/  MOV R7, UR7 ;  /* 0x0000000700077c02 */ /* 0x002fe20008000f00 */
[----:B--2---:R-:W-:Y:S01]  /*6b70*/  IMAD.U32 R6, RZ, RZ, UR6 ;  /* 0x00000006ff067e24 */ /* 0x004fe2000f8e00ff */
[----:B-----5:R-:W-:Y:S01]  /*6b80*/  MOV R11, UR5 ;  /* 0x00000005000b7c02 */ /* 0x020fe20008000f00 */
[----:B------:R-:W-:Y:S02]  /*6b90*/  IMAD.U32 R10, RZ, RZ, UR4 ;  /* 0x00000004ff0a7e24 */ /* 0x000fe4000f8e00ff */
[----:B------:R-:W-:Y:S07]  /*6ba0*/  LEPC R20, `(.L_x_113) ;  /* 0x000000001014794e */ /* 0x000fee0000000000 */
[----:B---3--:R-:W-:Y:S05]  /*6bb0*/  CALL.ABS.NOINC R2 ;  /* 0x0000000002007343 */ /* 0x008fea0003c00000 */
.L_x_113:
[----:B------:R-:W-:Y:S05]  /*6bc0*/  WARPSYNC.ALL ;  /* 0x0000000000007948 */ /* 0x000fea0003800000 */
[----:B------:R-:W-:Y:S01]  /*6bd0*/  R2UR UR4, R71 ;  /* 0x00000000470472ca */ /* 0x000fe200000e0000 */
[--C-:B------:R-:W-:Y:S01]  /*6be0*/  HADD2.F32 R72, -RZ, R80.reuse.H0_H0 ;  /* 0x20000050ff487230 */ /* 0x100fe20000004100 */
[----:B------:R-:W-:Y:S01]  /*6bf0*/  MOV R87, 0xfffffff0 ;  /* 0xfffffff000577802 */ /* 0x000fe20000000f00 */
[----:B------:R-:W-:Y:S01]  /*6c00*/  HADD2.F32 R75, -RZ, R80.H1_H1 ;  /* 0x30000050ff4b7230 */ /* 0x000fe20000004100 */
[----:B------:R-:W-:Y:S01]  /*6c10*/  ISETP.NE.U32.AND P6, PT, R145, 0x1, PT ;  /* 0x000000019100780c */ /* 0x000fe20003fc5070 */
[----:B------:R-:W-:Y:S01]  /*6c20*/  HADD2.F32 R74, -RZ, R81.H1_H1 ;  /* 0x30000051ff4a7230 */ /* 0x000fe20000004100 */
[----:B------:R-:W-:Y:S01]  /*6c30*/  ISETP.NE.AND P0, PT, R160, RZ, PT ;  /* 0x000000ffa000720c */ /* 0x000fe20003f05270 */
[--C-:B------:R-:W-:Y:S01]  /*6c40*/  HADD2.F32 R77, -RZ, R99.reuse.H0_H0 ;  /* 0x20000063ff4d7230 */ /* 0x100fe20000004100 */
[----:B------:R-:W-:Y:S01]  /*6c50*/  SEL R87, R87, 0x10, !P6 ;  /* 0x0000001057577807 */ /* 0x000fe20007000000 */
[----:B------:R-:W-:Y:S01]  /*6c60*/  HADD2.F32 R76, -RZ, R99.H1_H1 ;  /* 0x30000063ff4c7230 */ /* 0x000fe20000004100 */
[----:B------:R-:W-:Y:S02]  /*6c70*/  BSSY.RECONVERGENT B0, `(.L_x_114) ;  /* 0x00000fb000007945 */ /* 0x000fe40003800200 */
[----:B------:R-:W-:Y:S01]  /*6c80*/  IADD3 R167, PT, PT, R108, R87, RZ ;  /* 0x000000576ca77210 */ /* 0x000fe20007ffe0ff */
[----:B--2---:R-:W3:Y:S01]  /*6c90*/  LDTM.x64 R4, tmem[UR4] ;  /* 0x00000004000479ee */ /* 0x004ee20008340000 */
[C---:B------:R-:W-:Y:S02]  /*6ca0*/  IADD3 R168, PT, PT, R87.reuse, R164, RZ ;  /* 0x000000a457a87210 */ /* 0x040fe40007ffe0ff */
[C---:B------:R-:W-:Y:S02]  /*6cb0*/  IADD3 R170, PT, PT, R87.reuse, R154, RZ ;  /* 0x0000009a57aa7210 */ /* 0x040fe40007ffe0ff */
[----:B------:R-:W-:Y:S01]  /*6cc0*/  IADD3 R169, PT, PT, R87, R153, RZ ;  /* 0x0000009957a97210 */ /* 0x000fe20007ffe0ff */
[C---:B---3--:R-:W-:Y:S01]  /*6cd0*/  FMUL R0, R70.reuse, R4 ;  /* 0x0000000446007220 */ /* 0x048fe20000400000 */
[C---:B------:R-:W-:Y:S01]  /*6ce0*/  FMUL R2, R70.reuse, R5 ;  /* 0x0000000546027220 */ /* 0x040fe20000400000 */
[C---:B-1----:R-:W-:Y:S01]  /*6cf0*/  FMUL R3, R70.reuse, R6 ;  /* 0x0000000646037220 */ /* 0x042fe20000400000 */
[C---:B------:R-:W-:Y:S01]  /*6d00*/  FMUL R7, R70.reuse, R7 ;  /* 0x0000000746077220 */ /* 0x040fe20000400000 */
[C---:B------:R-:W-:Y:S01]  /*6d10*/  FFMA R0, R73.reuse, R72, R0 ;  /* 0x0000004849007223 */ /* 0x040fe20000000000 */
[----:B------:R-:W-:Y:S02]  /*6d20*/  HADD2.F32 R72, -RZ, R81.H0_H0 ;  /* 0x20000051ff487230 */ /* 0x000fe40000004100 */
[C---:B------:R-:W-:Y:S01]  /*6d30*/  FFMA R2, R73.reuse, R75, R2 ;  /* 0x0000004b49027223 */ /* 0x040fe20000000002 */
[--C-:B------:R-:W-:Y:S02]  /*6d40*/  HADD2.F32 R75, -RZ, R82.reuse.H0_H0 ;  /* 0x20000052ff4b7230 */ /* 0x100fe40000004100 */
[C---:B------:R-:W-:Y:S01]  /*6d50*/  FMUL R4, R70.reuse, R8 ;  /* 0x0000000846047220 */ /* 0x040fe20000400000 */
[----:B------:R-:W-:Y:S01]  /*6d60*/  FMUL R5, R70, R9 ;  /* 0x0000000946057220 */ /* 0x000fe20000400000 */
[C---:B------:R-:W-:Y:S01]  /*6d70*/  FFMA R3, R73.reuse, R72, R3 ;  /* 0x0000004849037223 */ /* 0x040fe20000000003 */
[----:B------:R-:W-:Y:S01]  /*6d80*/  HADD2.F32 R72, -RZ, R82.H1_H1 ;  /* 0x30000052ff487230 */ /* 0x000fe20000004100 */
[----:B------:R-:W-:Y:S01]  /*6d90*/  F2FP.F16.F32.PACK_AB R92, R2, R0 ;  /* 0x00000000025c723e */ /* 0x000fe200000000ff */
[C---:B------:R-:W-:Y:S01]  /*6da0*/  FFMA R7, R73.reuse, R74, R7 ;  /* 0x0000004a49077223 */ /* 0x040fe20000000007 */
[C---:B------:R-:W-:Y:S01]  /*6db0*/  FFMA R4, R73.reuse, R75, R4 ;  /* 0x0000004b49047223 */ /* 0x040fe20000000004 */
[--C-:B------:R-:W-:Y:S02]  /*6dc0*/  HADD2.F32 R74, -RZ, R83.reuse.H0_H0 ;  /* 0x20000053ff4a7230 */ /* 0x100fe40000004100 */
[----:B------:R-:W-:Y:S01]  /*6dd0*/  FFMA R5, R73, R72, R5 ;  /* 0x0000004849057223 */ /* 0x000fe20000000005 */
[C---:B------:R-:W-:Y:S01]  /*6de0*/  FMUL R6, R70.reuse, R10 ;  /* 0x0000000a46067220 */ /* 0x040fe20000400000 */
[----:B------:R-:W-:Y:S01]  /*6df0*/  HADD2.F32 R72, -RZ, R83.H1_H1 ;  /* 0x30000053ff487230 */ /* 0x000fe20000004100 */
[----:B------:R-:W-:Y:S01]  /*6e00*/  F2FP.F16.F32.PACK_AB R93, R7, R3 ;  /* 0x00000003075d723e */ /* 0x000fe200000000ff */
[C---:B------:R-:W-:Y:S01]  /*6e10*/  FMUL R11, R70.reuse, R11 ;  /* 0x0000000b460b7220 */ /* 0x040fe20000400000 */
[----:B------:R-:W-:Y:S01]  /*6e20*/  F2FP.F16.F32.PACK_AB R94, R5, R4 ;  /* 0x00000004055e723e */ /* 0x000fe200000000ff */
[C---:B------:R-:W-:Y:S01]  /*6e30*/  FFMA R6, R73.reuse, R74, R6 ;  /* 0x0000004a49067223 */ /* 0x040fe20000000006 */
[C---:B------:R-:W-:Y:S01]  /*6e40*/  FMUL R8, R70.reuse, R12 ;  /* 0x0000000c46087220 */ /* 0x040fe20000400000 */
[----:B------:R-:W-:Y:S01]  /*6e50*/  FFMA R11, R73, R72, R11 ;  /* 0x00000048490b7223 */ /* 0x000fe2000000000b */
[--C-:B------:R-:W-:Y:S02]  /*6e60*/  HADD2.F32 R72, -RZ, R88.reuse.H0_H0 ;  /* 0x20000058ff487230 */ /* 0x100fe40000004100 */
[C---:B------:R-:W-:Y:S01]  /*6e70*/  FMUL R9, R70.reuse, R13 ;  /* 0x0000000d46097220 */ /* 0x040fe20000400000 */
[----:B------:R-:W-:Y:S02]  /*6e80*/  HADD2.F32 R74, -RZ, R88.H1_H1 ;  /* 0x30000058ff4a7230 */ /* 0x000fe40000004100 */
[C---:B------:R-:W-:Y:S01]  /*6e90*/  FMUL R10, R70.reuse, R14 ;  /* 0x0000000e460a7220 */ /* 0x040fe20000400000 */
[--C-:B------:R-:W-:Y:S01]  /*6ea0*/  HADD2.F32 R75, -RZ, R89.reuse.H0_H0 ;  /* 0x20000059ff4b7230 */ /* 0x100fe20000004100 */
[----:B------:R-:W-:Y:S01]  /*6eb0*/  F2FP.F16.F32.PACK_AB R95, R11, R6 ;  /* 0x000000060b5f723e */ /* 0x000fe200000000ff */
[C---:B------:R-:W-:Y:S01]  /*6ec0*/  FFMA R8, R73.reuse, R72, R8 ;  /* 0x0000004849087223 */ /* 0x040fe20000000008 */
[----:B------:R-:W-:Y:S02]  /*6ed0*/  HADD2.F32 R72, -RZ, R89.H1_H1 ;  /* 0x30000059ff487230 */ /* 0x000fe40000004100 */
[C---:B------:R-:W-:Y:S01]  /*6ee0*/  FFMA R9, R73.reuse, R74, R9 ;  /* 0x0000004a49097223 */ /* 0x040fe20000000009 */
[----:B------:R-:W-:Y:S01]  /*6ef0*/  FFMA R10, R73, R75, R10 ;  /* 0x0000004b490a7223 */ /* 0x000fe2000000000a */
[----:B------:R1:W-:Y:S01]  /*6f00*/  STS.128 [R165+UR44+0x400], R92 ;  /* 0x0004005ca5007988 */ /* 0x0003e20008000c2c */
[C---:B------:R-:W-:Y:S01]  /*6f10*/  FMUL R15, R70.reuse, R15 ;  /* 0x0000000f460f7220 */ /* 0x040fe20000400000 */
[--C-:B------:R-:W-:Y:S01]  /*6f20*/  HADD2.F32 R75, -RZ, R90.reuse.H0_H0 ;  /* 0x2000005aff4b7230 */ /* 0x100fe20000004100 */
[----:B------:R-:W-:Y:S01]  /*6f30*/  F2FP.F16.F32.PACK_AB R100, R9, R8 ;  /* 0x000000080964723e */ /* 0x000fe200000000ff */
[----:B------:R-:W-:Y:S02]  /*6f40*/  HADD2.F32 R74, -RZ, R90.H1_H1 ;  /* 0x3000005aff4a7230 */ /* 0x000fe40000004100 */
[----:B------:R-:W-:Y:S01]  /*6f50*/  FFMA R15, R73, R72, R15 ;  /* 0x00000048490f7223 */ /* 0x000fe2000000000f */
[C---:B------:R-:W-:Y:S01]  /*6f60*/  FMUL R12, R70.reuse, R16 ;  /* 0x00000010460c7220 */ /* 0x040fe20000400000 */
[C---:B------:R-:W-:Y:S01]  /*6f70*/  FMUL R13, R70.reuse, R17 ;  /* 0x00000011460d7220 */ /* 0x040fe20000400000 */
[--C-:B------:R-:W-:Y:S02]  /*6f80*/  HADD2.F32 R72, -RZ, R91.reuse.H0_H0 ;  /* 0x2000005bff487230 */ /* 0x100fe40000004100 */
[C---:B------:R-:W-:Y:S01]  /*6f90*/  FMUL R14, R70.reuse, R18 ;  /* 0x00000012460e7220 */ /* 0x040fe20000400000 */
[----:B------:R-:W-:Y:S01]  /*6fa0*/  F2FP.F16.F32.PACK_AB R101, R15, R10 ;  /* 0x0000000a0f65723e */ /* 0x000fe200000000ff */
[C---:B------:R-:W-:Y:S01]  /*6fb0*/  FFMA R12, R73.reuse, R75, R12 ;  /* 0x0000004b490c7223 */ /* 0x040fe2000000000c */
[C---:B------:R-:W-:Y:S01]  /*6fc0*/  FFMA R13, R73.reuse, R74, R13 ;  /* 0x0000004a490d7223 */ /* 0x040fe2000000000d */
[----:B------:R-:W-:Y:S01]  /*6fd0*/  FFMA R14, R73, R72, R14 ;  /* 0x00000048490e7223 */ /* 0x000fe2000000000e */
[----:B------:R-:W-:Y:S02]  /*6fe0*/  HADD2.F32 R74, -RZ, R91.H1_H1 ;  /* 0x3000005bff4a7230 */ /* 0x000fe40000004100 */
[C---:B------:R-:W-:Y:S01]  /*6ff0*/  FMUL R19, R70.reuse, R19 ;  /* 0x0000001346137220 */ /* 0x040fe20000400000 */
[--C-:B------:R-:W-:Y:S01]  /*7000*/  HADD2.F32 R72, -RZ, R96.reuse.H0_H0 ;  /* 0x20000060ff487230 */ /* 0x100fe20000004100 */
[----:B------:R-:W-:Y:S01]  /*7010*/  F2FP.F16.F32.PACK_AB R102, R13, R12 ;  /* 0x0000000c0d66723e */ /* 0x000fe200000000ff */
[C---:B------:R-:W-:Y:S01]  /*7020*/  FMUL R16, R70.reuse, R20 ;  /* 0x0000001446107220 */ /* 0x040fe20000400000 */
[C---:B------:R-:W-:Y:S01]  /*7030*/  FFMA R19, R73.reuse, R74, R19 ;  /* 0x0000004a49137223 */ /* 0x040fe20000000013 */
[----:B------:R-:W-:Y:S02]  /*7040*/  HADD2.F32 R74, -RZ, R96.H1_H1 ;  /* 0x30000060ff4a7230 */ /* 0x000fe40000004100 */
[C---:B------:R-:W-:Y:S01]  /*7050*/  FMUL R17, R70.reuse, R21 ;  /* 0x0000001546117220 */ /* 0x040fe20000400000 */
[----:B------:R-:W-:Y:S01]  /*7060*/  FFMA R16, R73, R72, R16 ;  /* 0x0000004849107223 */ /* 0x000fe20000000010 */
[--C-:B------:R-:W-:Y:S01]  /*7070*/  HADD2.F32 R72, -RZ, R97.reuse.H0_H0 ;  /* 0x20000061ff487230 */ /* 0x100fe20000004100 */
[----:B------:R-:W-:Y:S01]  /*7080*/  F2FP.F16.F32.PACK_AB R103, R19, R14 ;  /* 0x0000000e1367723e */ /* 0x000fe200000000ff */
[----:B------:R-:W-:Y:S01]  /*7090*/  FFMA R17, R73, R74, R17 ;  /* 0x0000004a49117223 */ /* 0x000fe20000000011 */
[C---:B------:R-:W-:Y:S01]  /*70a0*/  FMUL R18, R70.reuse, R22 ;  /* 0x0000001646127220 */ /* 0x040fe20000400000 */
[C---:B------:R-:W-:Y:S01]  /*70b0*/  FMUL R23, R70.reuse, R23 ;  /* 0x0000001746177220 */ /* 0x040fe20000400000 */
[--C-:B------:R-:W-:Y:S01]  /*70c0*/  HADD2.F32 R75, -RZ, R98.reuse.H0_H0 ;  /* 0x20000062ff4b7230 */ /* 0x100fe20000004100 */
[----:B------:R2:W-:Y:S01]  /*70d0*/  STS.128 [R167+0x400], R100 ;  /* 0x00040064a7007388 */ /* 0x0005e20000000c00 */
[----:B------:R-:W-:Y:S01]  /*70e0*/  F2FP.F16.F32.PACK_AB R108, R17, R16 ;  /* 0x00000010116c723e */ /* 0x000fe200000000ff */
[C---:B------:R-:W-:Y:S01]  /*70f0*/  FFMA R18, R73.reuse, R72, R18 ;  /* 0x0000004849127223 */ /* 0x040fe20000000012 */
[----:B------:R-:W-:Y:S02]  /*7100*/  HADD2.F32 R72, -RZ, R97.H1_H1 ;  /* 0x30000061ff487230 */ /* 0x000fe40000004100 */
[C---:B------:R-:W-:Y:S01]  /*7110*/  FMUL R20, R70.reuse, R24 ;  /* 0x0000001846147220 */ /* 0x040fe20000400000 */
[----:B------:R-:W-:Y:S02]  /*7120*/  HADD2.F32 R74, -RZ, R98.H1_H1 ;  /* 0x30000062ff4a7230 */ /* 0x000fe40000004100 */
[C---:B------:R-:W-:Y:S01]  /*7130*/  FMUL R21, R70.reuse, R25 ;  /* 0x0000001946157220 */ /* 0x040fe20000400000 */
[C---:B------:R-:W-:Y:S01]  /*7140*/  FMUL R22, R70.reuse, R26 ;  /* 0x0000001a46167220 */ /* 0x040fe20000400000 */
[C---:B------:R-:W-:Y:S01]  /*7150*/  FFMA R23, R73.reuse, R72, R23 ;  /* 0x0000004849177223 */ /* 0x040fe20000000017 */
[C---:B------:R-:W-:Y:S01]  /*7160*/  FFMA R20, R73.reuse, R75, R20 ;  /* 0x0000004b49147223 */ /* 0x040fe20000000014 */
[C---:B------:R-:W-:Y:S01]  /*7170*/  FFMA R21, R73.reuse, R74, R21 ;  /* 0x0000004a49157223 */ /* 0x040fe20000000015 */
[----:B------:R-:W-:Y:S01]  /*7180*/  FFMA R22, R73, R77, R22 ;  /* 0x0000004d49167223 */ /* 0x000fe20000000016 */
[C---:B------:R-:W-:Y:S01]  /*7190*/  FMUL R27, R70.reuse, R27 ;  /* 0x0000001b461b7220 */ /* 0x040fe20000400000 */
[--C-:B------:R-:W-:Y:S01]  /*71a0*/  HADD2.F32 R72, -RZ, R104.reuse.H0_H0 ;  /* 0x20000068ff487230 */ /* 0x100fe20000004100 */
[----:B------:R-:W-:Y:S01]  /*71b0*/  F2FP.F16.F32.PACK_AB R109, R23, R18 ;  /* 0x00000012176d723e */ /* 0x000fe200000000ff */
[C---:B------:R-:W-:Y:S01]  /*71c0*/  FMUL R24, R70.reuse, R28 ;  /* 0x0000001c46187220 */ /* 0x040fe20000400000 */
[----:B------:R-:W-:Y:S01]  /*71d0*/  F2FP.F16.F32.PACK_AB R110, R21, R20 ;  /* 0x00000014156e723e */ /* 0x000fe200000000ff */
[C---:B------:R-:W-:Y:S01]  /*71e0*/  FFMA R27, R73.reuse, R76, R27 ;  /* 0x0000004c491b7223 */ /* 0x040fe2000000001b */
[----:B------:R-:W-:Y:S02]  /*71f0*/  HADD2.F32 R74, -RZ, R104.H1_H1 ;  /* 0x30000068ff4a7230 */ /* 0x000fe40000004100 */
[----:B------:R-:W-:Y:S01]  /*7200*/  FFMA R24, R73, R72, R24 ;  /* 0x0000004849187223 */ /* 0x000fe20000000018 */
[C---:B------:R-:W-:Y:S01]  /*7210*/  FMUL R25, R70.reuse, R29 ;  /* 0x0000001d46197220 */ /* 0x040fe20000400000 */
[--C-:B------:R-:W-:Y:S01]  /*7220*/  HADD2.F32 R75, -RZ, R105.reuse.H0_H0 ;  /* 0x20000069ff4b7230 */ /* 0x100fe20000004100 */
[----:B------:R-:W-:Y:S01]  /*7230*/  F2FP.F16.F32.PACK_AB R111, R27, R22 ;  /* 0x000000161b6f723e */ /* 0x000fe200000000ff */
[C---:B------:R-:W-:Y:S01]  /*7240*/  FMUL R26, R70.reuse, R30 ;  /* 0x0000001e461a7220 */ /* 0x040fe20000400000 */
[----:B------:R-:W-:Y:S02]  /*7250*/  HADD2.F32 R72, -RZ, R105.H1_H1 ;  /* 0x30000069ff487230 */ /* 0x000fe40000004100 */
[C---:B------:R-:W-:Y:S01]  /*7260*/  FFMA R25, R73.reuse, R74, R25 ;  /* 0x0000004a49197223 */ /* 0x040fe20000000019 */
[C---:B------:R-:W-:Y:S01]  /*7270*/  FMUL R31, R70.reuse, R31 ;  /* 0x0000001f461f7220 */ /* 0x040fe20000400000 */
[----:B------:R3:W-:Y:S01]  /*7280*/  STS.128 [R164+0x400], R108 ;  /* 0x0004006ca4007388 */ /* 0x0007e20000000c00 */
[----:B------:R-:W-:Y:S01]  /*7290*/  FFMA R26, R73, R75, R26 ;  /* 0x0000004b491a7223 */ /* 0x000fe2000000001a */
[--C-:B------:R-:W-:Y:S01]  /*72a0*/  HADD2.F32 R75, -RZ, R106.reuse.H0_H0 ;  /* 0x2000006aff4b7230 */ /* 0x100fe20000004100 */
[----:B-1----:R-:W-:Y:S01]  /*72b0*/  F2FP.F16.F32.PACK_AB R92, R25, R24 ;  /* 0x00000018195c723e */ /* 0x002fe200000000ff */
[----:B------:R-:W-:Y:S01]  /*72c0*/  FFMA R31, R73, R72, R31 ;  /* 0x00000048491f7223 */ /* 0x000fe2000000001f */
[C---:B------:R-:W-:Y:S01]  /*72d0*/  FMUL R28, R70.reuse, R32 ;  /* 0x00000020461c7220 */ /* 0x040fe20000400000 */
[----:B------:R-:W-:Y:S02]  /*72e0*/  HADD2.F32 R72, -RZ, R106.H1_H1 ;  /* 0x3000006aff487230 */ /* 0x000fe40000004100 */
[C---:B------:R-:W-:Y:S01]  /*72f0*/  FMUL R29, R70.reuse, R33 ;  /* 0x00000021461d7220 */ /* 0x040fe20000400000 */
[--C-:B------:R-:W-:Y:S01]  /*7300*/  HADD2.F32 R77, -RZ, R107.reuse.H0_H0 ;  /* 0x2000006bff4d7230 */ /* 0x100fe20000004100 */
[----:B------:R-:W-:Y:S01]  /*7310*/  F2FP.F16.F32.PACK_AB R93, R31, R26 ;  /* 0x0000001a1f5d723e */ /* 0x000fe200000000ff */
[C---:B------:R-:W-:Y:S01]  /*7320*/  FFMA R28, R73.reuse, R75, R28 ;  /* 0x0000004b491c7223 */ /* 0x040fe2000000001c */
        /* <DEDUP_REMOVED lines=16> */
[----:B------:R-:W-:Y:S01]  /*7430*/  HADD2.F32 R72, -RZ, R113.H1_H1 ;  /* 0x30000071ff487230 */ /* 0x000fe20000004100 */
[----:B------:R1:W-:Y:S01]  /*7440*/  STS.128 [R168+0x400], R92 ;  /* 0x0004005ca8007388 */ /* 0x0003e20000000c00 */
[C---:B------:R-:W-:Y:S01]  /*7450*/  FMUL R39, R70.reuse, R39 ;  /* 0x0000002746277220 */ /* 0x040fe20000400000 */
[----:B--2---:R-:W-:Y:S01]  /*7460*/  F2FP.F16.F32.PACK_AB R100, R33, R32 ;  /* 0x000000202164723e */ /* 0x004fe200000000ff */
[C---:B------:R-:W-:Y:S01]  /*7470*/  FFMA R34, R73.reuse, R75, R34 ;  /* 0x0000004b49227223 */ /* 0x040fe20000000022 */
[--C-:B------:R-:W-:Y:S02]  /*7480*/  HADD2.F32 R75, -RZ, R114.reuse.H0_H0 ;  /* 0x20000072ff4b7230 */ /* 0x100fe40000004100 */
        /* <DEDUP_REMOVED lines=26> */
[----:B---3--:R-:W-:Y:S01]  /*7630*/  F2FP.F16.F32.PACK_AB R108, R41, R40 ;  /* 0x00000028296c723e */ /* 0x008fe200000000ff */
        /* <DEDUP_REMOVED lines=9> */
[C---:B------:R-:W-:Y:S01]  /*76d0*/  FFMA R45, R73.reuse, R74, R45 ;  /* 0x0000004a492d7223 */ /* 0x040fe2000000002d */
[C---:B------:R-:W-:Y:S01]  /*76e0*/  FMUL R46, R70.reuse, R50 ;  /* 0x00000032462e7220 */ /* 0x040fe20000400000 */
[----:B------:R-:W-:Y:S02]  /*76f0*/  HADD2.F32 R72, -RZ, R123.H1_H1 ;  /* 0x3000007bff487230 */ /* 0x000fe40000004100 */
[C---:B------:R-:W-:Y:S01]  /*7700*/  FMUL R51, R70.reuse, R51 ;  /* 0x0000003346337220 */ /* 0x040fe20000400000 */
[C---:B------:R-:W-:Y:S01]  /*7710*/  FMUL R48, R70.reuse, R52 ;  /* 0x0000003446307220 */ /* 0x040fe20000400000 */
[C---:B------:R-:W-:Y:S01]  /*7720*/  FFMA R46, R73.reuse, R75, R46 ;  /* 0x0000004b492e7223 */ /* 0x040fe2000000002e */
[--C-:B------:R-:W-:Y:S02]  /*7730*/  HADD2.F32 R75, -RZ, R128.reuse.H0_H0 ;  /* 0x20000080ff4b7230 */ /* 0x100fe40000004100 */
[C---:B------:R-:W-:Y:S01]  /*7740*/  FFMA R51, R73.reuse, R72, R51 ;  /* 0x0000004849337223 */ /* 0x040fe20000000033 */
[----:B------:R-:W-:Y:S02]  /*7750*/  HADD2.F32 R74, -RZ, R128.H1_H1 ;  /* 0x30000080ff4a7230 */ /* 0x000fe40000004100 */
[C---:B------:R-:W-:Y:S01]  /*7760*/  FMUL R49, R70.reuse, R53 ;  /* 0x0000003546317220 */ /* 0x040fe20000400000 */
[--C-:B------:R-:W-:Y:S02]  /*7770*/  HADD2.F32 R77, -RZ, R129.reuse.H0_H0 ;  /* 0x20000081ff4d7230 */ /* 0x100fe40000004100 */
[C---:B------:R-:W-:Y:S01]  /*7780*/  FMUL R50, R70.reuse, R54 ;  /* 0x0000003646327220 */ /* 0x040fe20000400000 */
[----:B------:R-:W-:Y:S02]  /*7790*/  HADD2.F32 R72, -RZ, R129.H1_H1 ;  /* 0x30000081ff487230 */ /* 0x000fe40000004100 */
[C---:B------:R-:W-:Y:S01]  /*77a0*/  FMUL R55, R70.reuse, R55 ;  /* 0x0000003746377220 */ /* 0x040fe20000400000 */
[C---:B------:R-:W-:Y:S01]  /*77b0*/  FFMA R48, R73.reuse, R75, R48 ;  /* 0x0000004b49307223 */ /* 0x040fe20000000030 */
[C---:B------:R-:W-:Y:S01]  /*77c0*/  FFMA R49, R73.reuse, R74, R49 ;  /* 0x0000004a49317223 */ /* 0x040fe20000000031 */
[C---:B------:R-:W-:Y:S01]  /*77d0*/  FFMA R50, R73.reuse, R77, R50 ;  /* 0x0000004d49327223 */ /* 0x040fe20000000032 */
[C---:B------:R-:W-:Y:S01]  /*77e0*/  FFMA R55, R73.reuse, R72, R55 ;  /* 0x0000004849377223 */ /* 0x040fe20000000037 */
[--C-:B------:R-:W-:Y:S02]  /*77f0*/  HADD2.F32 R75, -RZ, R130.reuse.H0_H0 ;  /* 0x20000082ff4b7230 */ /* 0x100fe40000004100 */
[C---:B------:R-:W-:Y:S01]  /*7800*/  FMUL R52, R70.reuse, R56 ;  /* 0x0000003846347220 */ /* 0x040fe20000400000 */
        /* <DEDUP_REMOVED lines=9> */
[----:B------:R-:W-:Y:S01]  /*78a0*/  FFMA R59, R73, R74, R59 ;  /* 0x0000004a493b7223 */ /* 0x000fe2000000003b */
[--C-:B------:R-:W-:Y:S02]  /*78b0*/  HADD2.F32 R72, -RZ, R136.reuse.H0_H0 ;  /* 0x20000088ff487230 */ /* 0x100fe40000004100 */
[C---:B------:R-:W-:Y:S01]  /*78c0*/  FMUL R56, R70.reuse, R60 ;  /* 0x0000003c46387220 */ /* 0x040fe20000400000 */
[----:B------:R-:W-:Y:S02]  /*78d0*/  HADD2.F32 R74, -RZ, R136.H1_H1 ;  /* 0x30000088ff4a7230 */ /* 0x000fe40000004100 */
[C---:B------:R-:W-:Y:S01]  /*78e0*/  FMUL R57, R70.reuse, R61 ;  /* 0x0000003d46397220 */ /* 0x040fe20000400000 */
[--C-:B------:R-:W-:Y:S02]  /*78f0*/  HADD2.F32 R75, -RZ, R137.reuse.H0_H0 ;  /* 0x20000089ff4b7230 */ /* 0x100fe40000004100 */
[C---:B------:R-:W-:Y:S01]  /*7900*/  FMUL R58, R70.reuse, R62 ;  /* 0x0000003e463a7220 */ /* 0x040fe20000400000 */
[----:B------:R-:W-:Y:S01]  /*7910*/  F2FP.F16.F32.PACK_AB R110, R45, R44 ;  /* 0x0000002c2d6e723e */ /* 0x000fe200000000ff */
[----:B------:R-:W-:Y:S01]  /*7920*/  FFMA R56, R73, R72, R56 ;  /* 0x0000004849387223 */ /* 0x000fe20000000038 */
[----:B------:R-:W-:Y:S01]  /*7930*/  F2FP.F16.F32.PACK_AB R111, R51, R46 ;  /* 0x0000002e336f723e */ /* 0x000fe200000000ff */
[C---:B------:R-:W-:Y:S01]  /*7940*/  FFMA R57, R73.reuse, R74, R57 ;  /* 0x0000004a49397223 */ /* 0x040fe20000000039 */
[C---:B------:R-:W-:Y:S01]  /*7950*/  FFMA R58, R73.reuse, R75, R58 ;  /* 0x0000004b493a7223 */ /* 0x040fe2000000003a */
[----:B------:R-:W-:Y:S02]  /*7960*/  HADD2.F32 R72, -RZ, R137.H1_H1 ;  /* 0x30000089ff487230 */ /* 0x000fe40000004100 */
[C---:B------:R-:W-:Y:S01]  /*7970*/  FMUL R63, R70.reuse, R63 ;  /* 0x0000003f463f7220 */ /* 0x040fe20000400000 */
[----:B------:R1:W-:Y:S01]  /*7980*/  STS.128 [R170+0x400], R108 ;  /* 0x0004006caa007388 */ /* 0x0003e20000000c00 */
[--C-:B------:R-:W-:Y:S02]  /*7990*/  HADD2.F32 R75, -RZ, R138.reuse.H0_H0 ;  /* 0x2000008aff4b7230 */ /* 0x100fe40000004100 */
[C---:B------:R-:W-:Y:S01]  /*79a0*/  FMUL R60, R70.reuse, R64 ;  /* 0x00000040463c7220 */ /* 0x040fe20000400000 */
[----:B------:R-:W-:Y:S02]  /*79b0*/  HADD2.F32 R74, -RZ, R138.H1_H1 ;  /* 0x3000008aff4a7230 */ /* 0x000fe40000004100 */
[C---:B------:R-:W-:Y:S01]  /*79c0*/  FMUL R61, R70.reuse, R65 ;  /* 0x00000041463d7220 */ /* 0x040fe20000400000 */
[--C-:B------:R-:W-:Y:S02]  /*79d0*/  HADD2.F32 R77, -RZ, R139.reuse.H0_H0 ;  /* 0x2000008bff4d7230 */ /* 0x100fe40000004100 */
[C---:B------:R-:W-:Y:S01]  /*79e0*/  FMUL R62, R70.reuse, R66 ;  /* 0x00000042463e7220 */ /* 0x040fe20000400000 */
[----:B------:R-:W-:Y:S02]  /*79f0*/  HADD2.F32 R76, -RZ, R139.H1_H1 ;  /* 0x3000008bff4c7230 */ /* 0x000fe40000004100 */
[----:B------:R-:W-:Y:S01]  /*7a00*/  FFMA R63, R73, R72, R63 ;  /* 0x00000048493f7223 */ /* 0x000fe2000000003f */
[----:B------:R-:W-:Y:S01]  /*7a10*/  FMUL R67, R70, R67 ;  /* 0x0000004346437220 */ /* 0x000fe20000400000 */
[----:B------:R-:W-:Y:S01]  /*7a20*/  F2FP.F16.F32.PACK_AB R116, R49, R48 ;  /* 0x000000303174723e */ /* 0x000fe200000000ff */
[----:B------:R-:W-:Y:S01]  /*7a30*/  FFMA R60, R73, R75, R60 ;  /* 0x0000004b493c7223 */ /* 0x000fe2000000003c */
[----:B------:R-:W-:Y:S01]  /*7a40*/  F2FP.F16.F32.PACK_AB R117, R55, R50 ;  /* 0x000000323775723e */ /* 0x000fe200000000ff */
[----:B------:R-:W-:Y:S01]  /*7a50*/  FFMA R61, R73, R74, R61 ;  /* 0x0000004a493d7223 */ /* 0x000fe2000000003d */
[----:B------:R-:W-:Y:S01]  /*7a60*/  F2FP.F16.F32.PACK_AB R118, R53, R52 ;  /* 0x000000343576723e */ /* 0x000fe200000000ff */
[----:B------:R-:W-:Y:S01]  /*7a70*/  FFMA R62, R73, R77, R62 ;  /* 0x0000004d493e7223 */ /* 0x000fe2000000003e */
[----:B------:R-:W-:Y:S01]  /*7a80*/  F2FP.F16.F32.PACK_AB R119, R59, R54 ;  /* 0x000000363b77723e */ /* 0x000fe200000000ff */
[----:B------:R-:W-:Y:S01]  /*7a90*/  FFMA R67, R73, R76, R67 ;  /* 0x0000004c49437223 */ /* 0x000fe20000000043 */
[----:B------:R-:W-:Y:S02]  /*7aa0*/  F2FP.F16.F32.PACK_AB R124, R57, R56 ;  /* 0x00000038397c723e */ /* 0x000fe400000000ff */
[----:B------:R-:W-:Y:S01]  /*7ab0*/  F2FP.F16.F32.PACK_AB R125, R63, R58 ;  /* 0x0000003a3f7d723e */ /* 0x000fe200000000ff */
[----:B------:R1:W-:Y:S01]  /*7ac0*/  STS.128 [R153+0x400], R116 ;  /* 0x0004007499007388 */ /* 0x0003e20000000c00 */
[----:B------:R-:W-:Y:S02]  /*7ad0*/  F2FP.F16.F32.PACK_AB R126, R61, R60 ;  /* 0x0000003c3d7e723e */ /* 0x000fe400000000ff */
[----:B------:R-:W-:Y:S05]  /*7ae0*/  F2FP.F16.F32.PACK_AB R127, R67, R62 ;  /* 0x0000003e437f723e */ /* 0x000fea00000000ff */
[----:B------:R1:W-:Y:S01]  /*7af0*/  STS.128 [R169+0x400], R124 ;  /* 0x0004007ca9007388 */ /* 0x0003e20000000c00 */
[----:B------:R-:W-:Y:S01]  /*7b00*/  @!PT LDS RZ, [RZ] ;  /* 0x00000000fffff984 */ /* 0x000fe20000000800 */
[----:B------:R-:W-:Y:S01]  /*7b10*/  @!PT LDS RZ, [RZ] ;  /* 0x00000000fffff984 */ /* 0x000fe20000000800 */
[----:B------:R-:W-:Y:S01]  /*7b20*/  @!PT LDS RZ, [RZ] ;  /* 0x00000000fffff984 */ /* 0x000fe20000000800 */
[----:B------:R-:W-:Y:S01]  /*7b30*/  @!PT LDS RZ, [RZ] ;  /* 0x00000000fffff984 */ /* 0x000fe20000000800 */
[----:B------:R2:W-:Y:S07]  /*7b40*/  MEMBAR.ALL.CTA ;  /* 0x0000000000007992 */ /* 0x0005ee0000008000 */
[----:B--2---:R-:W2:Y:S02]  /*7b50*/  FENCE.VIEW.ASYNC.S ;  /* 0x00000000000073c6 */ /* 0x004ea40000000000 */
[----:B--2---:R-:W-:Y:S06]  /*7b60*/  BAR.SYNC.DEFER_BLOCKING 0x1, 0x80 ;  /* 0x0042000000007b1d */ /* 0x004fec0000010000 */
[----:B------:R-:W-:Y:S05]  /*7b70*/  @P0 BRA `(.L_x_115) ;  /* 0x0000000000280947 */ /* 0x000fea0003800000 */
[----:B------:R-:W2:Y:S01]  /*7b80*/  LDCU.64 UR6, c[0x0][0x348] ;  /* 0x00006900ff0677ac */ /* 0x000ea20008000a00 */
[----:B------:R-:W-:Y:S01]  /*7b90*/  UIADD3 UR4, UPT, UPT, UR44, 0x400, URZ ;  /* 0x000004002c047890 */ /* 0x000fe2000fffe0ff */
[----:B------:R-:W-:Y:S05]  /*7ba0*/  UMOV UR51, UR36 ;  /* 0x0000002400337c82 */ /* 0x000fea0008000000 */
[----:B------:R-:W-:Y:S04]  /*7bb0*/  MOV R150, UR4 ;  /* 0x0000000400967c02 */ /* 0x000fe80008000f00 */
[----:B------:R-:W-:Y:S01]  /*7bc0*/  R2UR UR48, R150 ;  /* 0x00000000963072ca */ /* 0x000fe200000e0000 */
[----:B--2---:R-:W-:Y:S04]  /*7bd0*/  UIADD3 UR4, UP0, UPT, UR6, 0x680, URZ ;  /* 0x0000068006047890 */ /* 0x004fe8000ff1e0ff */
[----:B------:R-:W-:Y:S09]  /*7be0*/  UIADD3.X UR5, UPT, UPT, URZ, UR7, URZ, UP0, !UPT ;  /* 0x00000007ff057290 */ /* 0x000ff200087fe4ff */
[----:B------:R2:W-:Y:S01]  /*7bf0*/  UTMASTG.3D [UR48], [UR4] ;  /* 0x00000030040073b5 */ /* 0x0005e20008010000 */
[----:B------:R0:W-:Y:S01]  /*7c00*/  UTMACMDFLUSH ;  /* 0x00000000000079b7 */ /* 0x0001e20000000000 */
[----:B--2---:R-:W-:Y:S04]  /*7c10*/  DEPBAR.LE SB0, 0x1 ;  /* 0x000080400000791a */ /* 0x004fe80000000000 */
.L_x_115:
[----:B------:R-:W-:Y:S05]  /*7c20*/  BSYNC.RECONVERGENT B0 ;  /* 0x0000000000007941 */ /* 0x000fea0003800200 */
.L_x_114:
[----:B------:R-:W-:Y:S01]  /*7c30*/  BAR.SYNC.DEFER_BLOCKING 0x1, 0x80 ;  /* 0x0042000000007b1d */ /* 0x000fe20000010000 */
[----:B------:R-:W-:Y:S01]  /*7c40*/  ISETP.NE.AND P1, PT, R163, RZ, PT ;  /* 0x000000ffa300720c */ /* 0x000fe20003f25270 */
[----:B------:R-:W-:Y:S01]  /*7c50*/  UISETP.NE.AND UP0, UPT, UR52, URZ, UPT ;  /* 0x000000ff3400728c */ /* 0x000fe2000bf05270 */
[----:B------:R-:W-:Y:S11]  /*7c60*/  LEA R3, R78, UR44, 0x3 ;  /* 0x0000002c4e037c11 */ /* 0x000ff6000f8e18ff */
[----:B------:R-:W-:Y:S01]  /*7c70*/  @P1 SHF.L.U32 R2, R157, 0x1f, RZ ;  /* 0x0000001f9d021819 */ /* 0x000fe200000006ff */
[----:B------:R-:W-:Y:S06]  /*7c80*/  BRA.U !UP0, `(.L_x_116) ;  /* 0x0000000108247547 */ /* 0x000fec000b800000 */
[----:B------:R-:W-:Y:S01]  /*7c90*/  IMAD.U32 R5, RZ, RZ, UR46 ;  /* 0x0000002eff057e24 */ /* 0x000fe2000f8e00ff */
[----:B------:R-:W-:Y:S01]  /*7ca0*/  MOV R0, UR47 ;  /* 0x0000002f00007c02 */ /* 0x000fe20008000f00 */
[----:B------:R-:W-:Y:S03]  /*7cb0*/  UIADD3 UR4, UPT, UPT, UR46, 0x1, URZ ;  /* 0x000000012e047890 */ /* 0x000fe6000fffe0ff */
[----:B------:R-:W-:Y:S01]  /*7cc0*/  @P1 LEA R5, R5, UR44, 0x3 ;  /* 0x0000002c05051c11 */ /* 0x000fe2000f8e18ff */
[----:B------:R-:W-:Y:S04]  /*7cd0*/  UISETP.NE.AND UP0, UPT, UR4, 0x4, UPT ;  /* 0x000000040400788c */ /* 0x000fe8000bf05270 */
[----:B------:R-:W-:Y:S01]  /*7ce0*/  @P1 VIADD R5, R5, 0x40 ;  /* 0x0000004005051836 */ /* 0x000fe20000000000 */
[----:B------:R-:W-:Y:S04]  /*7cf0*/  USEL UR46, UR4, URZ, UP0 ;  /* 0x000000ff042e7287 */ /* 0x000fe80008000000 */
[----:B------:R-:W-:Y:S04]  /*7d00*/  @P1 PRMT R0, R0, 0x654, R5 ;  /* 0x0000065400001816 */ /* 0x000fe80000000005 */
[----:B------:R2:W-:Y:S04]  /*7d10*/  @P1 SYNCS.ARRIVE.TRANS64.RED.A1T0 RZ, [R0+URZ], RZ ;  /* 0x000000ff00ff19a7 */ /* 0x0005e800081004ff */
.L_x_116:
[----:B------:R-:W3:Y:S01]  /*7d20*/  @P1 SYNCS.PHASECHK.TRANS64.TRYWAIT P0, [R3+URZ+0x20], R2 ;  /* 0x00002002030015a7 */ /* 0x000ee200080011ff */
[----:B------:R-:W-:Y:S01]  /*7d30*/  BSSY B1, `(.L_x_117) ;  /* 0x000001f000017945 */ /* 0x000fe20003800000 */
[----:B---3--:R-:W-:Y:S03]  /*7d40*/  @P1 SEL R84, RZ, 0x1, !P0 ;  /* 0x00000001ff541807 */ /* 0x008fe60004000000 */
[----:B------:R-:W-:Y:S05]  /*7d50*/  @!P1 BRA `(.L_x_118) ;  /* 0x0000000000709947 */ /* 0x000fea0003800000 */
[----:B------:R-:W-:Y:S01]  /*7d60*/  ISETP.NE.AND P1, PT, R86, RZ, PT ;  /* 0x000000ff5600720c */ /* 0x000fe20003f25270 */
[----:B------:R-:W-:Y:S01]  /*7d70*/  BSSY B0, `(.L_x_119) ;  /* 0x000000b000007945 */ /* 0x000fe20003800000 */
[----:B------:R-:W-:Y:S11]  /*7d80*/  ISETP.NE.AND P0, PT, R84, RZ, PT ;  /* 0x000000ff5400720c */ /* 0x000ff60003f05270 */
[----:B------:R-:W-:Y:S05]  /*7d90*/  @P1 IMAD R6, R78, 0x4000, R165 ;  /* 0x000040004e061824 */ /* 0x000fea00078e02a5 */
[----:B--2---:R-:W-:Y:S04]  /*7da0*/  @P1 IADD3 R0, PT, PT, R6, UR44, RZ ;  /* 0x0000002c06001c10 */ /* 0x004fe8000fffe0ff */
[----:B------:R-:W-:Y:S01]  /*7db0*/  @P1 IADD3 R4, PT, PT, R85, R0, RZ ;  /* 0x0000000055041210 */ /* 0x000fe20007ffe0ff */
[--C-:B------:R-:W-:Y:S02]  /*7dc0*/  @P1 IMAD.IADD R2, R79, 0x1, R0.reuse ;  /* 0x000000014f021824 */ /* 0x100fe400078e0200 */
[----:B------:R-:W-:Y:S01]  /*7dd0*/  @P1 IMAD.IADD R5, R87, 0x1, R0 ;  /* 0x0000000157051824 */ /* 0x000fe200078e0200 */
[----:B------:R-:W-:Y:S06]  /*7de0*/  @P0 BRA `(.L_x_120) ;  /* 0x00000000000c0947 */ /* 0x000fec0003800000 */
[----:B------:R-:W-:Y:S04]  /*7df0*/  SHF.L.U32 R0, R157, 0x1f, RZ ;  /* 0x0000001f9d007819 */ /* 0x000fe800000006ff */
[----:B------:R-:W2:Y:S02]  /*7e00*/  SYNCS.PHASECHK.TRANS64.TRYWAIT P0, [R3+URZ+0x20], R0 ;  /* 0x00002000030075a7 */ /* 0x000ea400080011ff */
[----:B--2---:R-:W-:Y:S05]  /*7e10*/  @!P0 BRA `(.L_x_121) ;  /* 0x00000048003c8947 */ /* 0x004fea0003800000 */
.L_x_120:
[----:B------:R-:W-:Y:S05]  /*7e20*/  BSYNC B0 ;  /* 0x0000000000007941 */ /* 0x000fea0003800000 */
.L_x_119:
[----:B------:R-:W-:Y:S01]  /*7e30*/  ISETP.NE.AND P0, PT, R86, RZ, PT ;  /* 0x000000ff5600720c */ /* 0x000fe20003f05270 */
[----:B------:R-:W-:Y:S11]  /*7e40*/  VIADD R78, R78, 0x1 ;  /* 0x000000014e4e7836 */ /* 0x000ff60000000000 */
[----:B------:R-:W-:Y:S01]  /*7e50*/  @!UPT UIADD3 URZ, UPT, UPT, URZ, URZ, URZ ;  /* 0x000000fffffff290 */ /* 0x000fe2000fffe0ff */
[----:B------:R3:W4:Y:S01]  /*7e60*/  @P0 LDS.128 R80, [R6+UR44+0x400] ;  /* 0x0004002c06500984 */ /* 0x0007220008000c00 */
[--C-:B--2---:R-:W-:Y:S01]  /*7e70*/  @P0 IMAD.IADD R0, R85, 0x1, R2.reuse ;  /* 0x0000000155000824 */ /* 0x104fe200078e0202 */
[C---:B------:R-:W-:Y:S01]  /*7e80*/  @P0 IADD3 R3, PT, PT, R87.reuse, R4, RZ ;  /* 0x0000000457030210 */ /* 0x040fe20007ffe0ff */
[C---:B------:R-:W-:Y:S01]  /*7e90*/  @P0 IMAD.IADD R7, R87.reuse, 0x1, R2 ;  /* 0x0000000157070824 */ /* 0x040fe200078e0202 */
[----:B------:R3:W2:Y:S02]  /*7ea0*/  @P0 LDS.128 R88, [R5+0x400] ;  /* 0x0004000005580984 */ /* 0x0006a40000000c00 */
[----:B------:R-:W-:Y:S02]  /*7eb0*/  @P0 IADD3 R8, PT, PT, R87, R0, RZ ;  /* 0x0000000057080210 */ /* 0x000fe40007ffe0ff */
[----:B------:R3:W1:Y:S04]  /*7ec0*/  @P0 LDS.128 R96, [R4+0x400] ;  /* 0x0004000004600984 */ /* 0x0006680000000c00 */
[----:B------:R3:W1:Y:S04]  /*7ed0*/  @P0 LDS.128 R104, [R3+0x400] ;  /* 0x0004000003680984 */ /* 0x0006680000000c00 */
[----:B------:R3:W1:Y:S04]  /*7ee0*/  @P0 LDS.128 R112, [R2+0x400] ;  /* 0x0004000002700984 */ /* 0x0006680000000c00 */
[----:B------:R3:W1:Y:S04]  /*7ef0*/  @P0 LDS.128 R120, [R7+0x400] ;  /* 0x0004000007780984 */ /* 0x0006680000000c00 */
[----:B------:R3:W1:Y:S04]  /*7f00*/  @P0 LDS.128 R128, [R0+0x400] ;  /* 0x0004000000800984 */ /* 0x0006680000000c00 */
[----:B------:R3:W1:Y:S02]  /*7f10*/  @P0 LDS.128 R136, [R8+0x400] ;  /* 0x0004000008880984 */ /* 0x0006640000000c00 */
.L_x_118:
[----:B------:R-:W-:Y:S05]  /*7f20*/  BSYNC B1 ;  /* 0x0000000000017941 */ /* 0x000fea0003800000 */
.L_x_117:
[----:B--23--:R-:W-:Y:S05]  /*7f30*/  VIADD R0, R71, 0x40 ;  /* 0x0000004047007836 */ /* 0x00cfea0000000000 */
[----:B------:R-:W-:Y:S04]  /*7f40*/  SHF.R.U32.HI R0, RZ, 0x15, R0 ;  /* 0x00000015ff007819 */ /* 0x000fe80000011600 */
[----:B------:R-:W-:Y:S11]  /*7f50*/  LOP3.LUT P0, RZ, R0, 0x3, R147, 0x48, !PT ;  /* 0x0000000300ff7812 */ /* 0x000ff60007804893 */
[----:B------:R-:W-:Y:S02]  /*7f60*/  @!UPT UIADD3 URZ, UPT, UPT, URZ, URZ, URZ ;  /* 0x000000fffffff290 */ /* 0x000fe4000fffe0ff */
[----:B------:R-:W-:Y:S05]  /*7f70*/  @!P0 BRA `(.L_x_122) ;  /* 0x0000000000408947 */ /* 0x000fea0003800000 */
[----:B------:R-:W2:Y:S01]  /*7f80*/  LDCU.64 UR8, c[0x4][0x70] ;  /* 0x01000e00ff0877ac */ /* 0x000ea20008000a00 */
[----:B------:R-:W-:Y:S01]  /*7f90*/  MOV R3, 0x0 ;  /* 0x0000000000037802 */ /* 0x000fe20000000f00 */
[----:B------:R-:W-:Y:S02]  /*7fa0*/  HFMA2 R12, -RZ, RZ, 0, 5.9604644775390625e-08 ;  /* 0x00000001ff0c7431 */ /* 0x000fe400000001ff */
[----:B------:R-:W-:Y:S02]  /*7fb0*/  IMAD.MOV.U32 R8, RZ, RZ, 0x192 ;  /* 0x00000192ff087424 */ /* 0x000fe400078e00ff */
[----:B------:R-:W-:Y:S01]  /*7fc0*/  IMAD.MOV.U32 R13, RZ, RZ, RZ ;  /* 0x000000ffff0d7224 */ /* 0x000fe200078e00ff */
[----:B------:R-:W3:Y:S01]  /*7fd0*/  LDCU.64 UR6, c[0x4][0x78] ;  /* 0x01000f00ff0677ac */ /* 0x000ee20008000a00 */
[----:B------:R-:W1:Y:S01]  /*7fe0*/  LDC.64 R2, c[0x4][R3] ;  /* 0x0100000003027b82 */ /* 0x000e620000000a00 */
[----:B------:R-:W5:Y:S01]  /*7ff0*/  LDCU.64 UR4, c[0x4][0x10] ;  /* 0x01000200ff0477ac */ /* 0x000f620008000a00 */
[----:B--2---:R-:W-:Y:S01]  /*8000*/  MOV R5, UR9 ;  /* 0x0000000900057c02 */ /* 0x004fe20008000f00 */
[----:B------:R-:W-:Y:S01]  /*8010*/  IMAD.U32 R4, RZ, RZ, UR8 ;  /* 0x00000008ff047e24 */ /* 0x000fe2000f8e00ff */
[----:B---3--:R-:W-:Y:S01]  /*8020*/  MOV R7, UR7 ;  /* 0x0000000700077c02 */ /* 0x008fe20008000f00 */
[----:B------:R-:W-:Y:S01]  /*8030*/  IMAD.U32 R6, RZ, RZ, UR6 ;  /* 0x00000006ff067e24 */ /* 0x000fe2000f8e00ff */
[----:B-----5:R-:W-:Y:S01]  /*8040*/  MOV R11, UR5 ;  /* 0x00000005000b7c02 */ /* 0x020fe20008000f00 */
[----:B------:R-:W-:Y:S02]  /*8050*/  IMAD.U32 R10, RZ, RZ, UR4 ;  /* 0x00000004ff0a7e24 */ /* 0x000fe4000f8e00ff */
[----:B------:R-:W-:Y:S07]  /*8060*/  LEPC R20, `(.L_x_122) ;  /* 0x000000001014794e */ /* 0x000fee0000000000 */
[----:B-1--4-:R-:W-:Y:S05]  /*8070*/  CALL.ABS.NOINC R2 ;  /* 0x0000000002007343 */ /* 0x012fea0003c00000 */
.L_x_122:
[----:B------:R-:W-:Y:S05]  /*8080*/  WARPSYNC.ALL ;  /* 0x0000000000007948 */ /* 0x000fea0003800000 */
[----:B------:R-:W-:Y:S01]  /*8090*/  R2UR UR4, R71 ;  /* 0x00000000470472ca */ /* 0x000fe200000e0000 */
[--C-:B----4-:R-:W-:Y:S01]  /*80a0*/  HADD2.F32 R72, -RZ, R80.reuse.H0_H0 ;  /* 0x20000050ff487230 */ /* 0x110fe20000004100 */
[----:B------:R-:W-:Y:S01]  /*80b0*/  ISETP.NE.AND P6, PT, R163, RZ, PT ;  /* 0x000000ffa300720c */ /* 0x000fe20003fc5270 */
[----:B------:R-:W-:Y:S01]  /*80c0*/  HADD2.F32 R75, -RZ, R80.H1_H1 ;  /* 0x30000050ff4b7230 */ /* 0x000fe20000004100 */
[----:B------:R-:W-:Y:S01]  /*80d0*/  MOV R0, UR46 ;  /* 0x0000002e00007c02 */ /* 0x000fe20008000f00 */
[--C-:B------:R-:W-:Y:S01]  /*80e0*/  HADD2.F32 R74, -RZ, R81.reuse.H0_H0 ;  /* 0x20000051ff4a7230 */ /* 0x100fe20000004100 */
[----:B------:R-:W-:Y:S01]  /*80f0*/  MOV R77, UR47 ;  /* 0x0000002f004d7c02 */ /* 0x000fe20008000f00 */
[----:B------:R-:W-:Y:S01]  /*8100*/  HADD2.F32 R76, -RZ, R81.H1_H1 ;  /* 0x30000051ff4c7230 */ /* 0x000fe20000004100 */
[----:B------:R-:W-:Y:S01]  /*8110*/  ISETP.NE.AND P0, PT, R160, RZ, PT ;  /* 0x000000ffa000720c */ /* 0x000fe20003f05270 */
[----:B------:R-:W-:Y:S04]  /*8120*/  BSSY.RECONVERGENT B0, `(.L_x_123) ;  /* 0x00000fd000007945 */ /* 0x000fe80003800200 */
[----:B------:R-:W2:Y:S02]  /*8130*/  LDTM.x64 R4, tmem[UR4+0x40] ;  /* 0x00004004000479ee */ /* 0x000ea40008340000 */
[----:B------:R-:W-:Y:S04]  /*8140*/  @P6 LEA R0, R0, UR44, 0x3 ;  /* 0x0000002c00006c11 */ /* 0x000fe8000f8e18ff */
[----:B------:R-:W-:Y:S04]  /*8150*/  @P6 IADD3 R0, PT, PT, R0, 0x40, RZ ;  /* 0x0000004000006810 */ /* 0x000fe80007ffe0ff */
[----:B------:R-:W-:Y:S01]  /*8160*/  @P6 PRMT R77, R77, 0x654, R0 ;  /* 0x000006544d4d6816 */ /* 0x000fe20000000000 */
[C---:B--2---:R-:W-:Y:S01]  /*8170*/  FMUL R0, R70.reuse, R4 ;  /* 0x0000000446007220 */ /* 0x044fe20000400000 */
[C---:B------:R-:W-:Y:S01]  /*8180*/  FMUL R2, R70.reuse, R5 ;  /* 0x0000000546027220 */ /* 0x040fe20000400000 */
[C---:B------:R-:W-:Y:S01]  /*8190*/  FMUL R3, R70.reuse, R6 ;  /* 0x0000000646037220 */ /* 0x040fe20000400000 */
[C---:B------:R-:W-:Y:S01]  /*81a0*/  FMUL R7, R70.reuse, R7 ;  /* 0x0000000746077220 */ /* 0x040fe20000400000 */
[C---:B------:R-:W-:Y:S01]  /*81b0*/  FFMA R0, R73.reuse, R72, R0 ;  /* 0x0000004849007223 */ /* 0x040fe20000000000 */
[C---:B------:R-:W-:Y:S01]  /*81c0*/  FFMA R2, R73.reuse, R75, R2 ;  /* 0x0000004b49027223 */ /* 0x040fe20000000002 */
[--C-:B------:R-:W-:Y:S02]  /*81d0*/  HADD2.F32 R75, -RZ, R82.reuse.H0_H0 ;  /* 0x20000052ff4b7230 */ /* 0x100fe40000004100 */
[C---:B------:R-:W-:Y:S01]  /*81e0*/  FFMA R3, R73.reuse, R74, R3 ;  /* 0x0000004a49037223 */ /* 0x040fe20000000003 */
[----:B------:R-:W-:Y:S01]  /*81f0*/  FFMA R7, R73, R76, R7 ;  /* 0x0000004c49077223 */ /* 0x000fe20000000007 */
[----:B------:R-:W-:Y:S01]  /*8200*/  FMUL R4, R70, R8 ;  /* 0x0000000846047220 */ /* 0x000fe20000400000 */
[----:B-1----:R-:W-:Y:S01]  /*8210*/  F2FP.F16.F32.PACK_AB R92, R2, R0 ;  /* 0x00000000025c723e */ /* 0x002fe200000000ff */
[----:B------:R-:W-:Y:S02]  /*8220*/  HADD2.F32 R72, -RZ, R82.H1_H1 ;  /* 0x30000052ff487230 */ /* 0x000fe40000004100 */
[C---:B------:R-:W-:Y:S01]  /*8230*/  FMUL R5, R70.reuse, R9 ;  /* 0x0000000946057220 */ /* 0x040fe20000400000 */
[----:B------:R-:W-:Y:S01]  /*8240*/  F2FP.F16.F32.PACK_AB R93, R7, R3 ;  /* 0x00000003075d723e */ /* 0x000fe200000000ff */
        /* <DEDUP_REMOVED lines=19> */
[----:B------:R1:W-:Y:S01]  /*8380*/  STS.128 [R165+UR44+0x4400], R92 ;  /* 0x0044005ca5007988 */ /* 0x0003e20008000c2c */
        /* <DEDUP_REMOVED lines=8> */
[C---:B------:R-:W-:Y:S01]  /*8410*/  FMUL R14, R70.reuse, R18 ;  /* 0x00000012460e7220 */ /* 0x040fe20000400000 */
[----:B------:R-:W-:Y:S01]  /*8420*/  F2FP.F16.F32.PACK_AB R101, R15, R10 ;  /* 0x0000000a0f65723e */ /* 0x000fe200000000ff */
[C---:B------:R-:W-:Y:S01]  /*8430*/  FFMA R12, R73.reuse, R3, R12 ;  /* 0x00000003490c7223 */ /* 0x040fe2000000000c */
[--C-:B------:R-:W-:Y:S02]  /*8440*/  HADD2.F32 R3, -RZ, R91.reuse.H0_H0 ;  /* 0x2000005bff037230 */ /* 0x100fe40000004100 */
[C---:B------:R-:W-:Y:S01]  /*8450*/  FFMA R13, R73.reuse, R0, R13 ;  /* 0x00000000490d7223 */ /* 0x040fe2000000000d */
[----:B------:R-:W-:Y:S02]  /*8460*/  HADD2.F32 R2, -RZ, R91.H1_H1 ;  /* 0x3000005bff027230 */ /* 0x000fe40000004100 */
[C---:B------:R-:W-:Y:S01]  /*8470*/  FMUL R19, R70.reuse, R19 ;  /* 0x0000001346137220 */ /* 0x040fe20000400000 */
[--C-:B------:R-:W-:Y:S02]  /*8480*/  HADD2.F32 R75, -RZ, R96.reuse.H0_H0 ;  /* 0x20000060ff4b7230 */ /* 0x100fe40000004100 */
[----:B------:R-:W-:Y:S01]  /*8490*/  FFMA R14, R73, R3, R14 ;  /* 0x00000003490e7223 */ /* 0x000fe2000000000e */
[----:B------:R-:W-:Y:S01]  /*84a0*/  F2FP.F16.F32.PACK_AB R102, R13, R12 ;  /* 0x0000000c0d66723e */ /* 0x000fe200000000ff */
        /* <DEDUP_REMOVED lines=38> */
[C---:B------:R-:W-:Y:S01]  /*8710*/  FMUL R31, R70.reuse, R31 ;  /* 0x0000001f461f7220 */ /* 0x040fe20000400000 */
[----:B------:R3:W-:Y:S01]  /*8720*/  STS.128 [R164+0x4400], R108 ;  /* 0x0044006ca4007388 */ /* 0x0007e20000000c00 */
[--C-:B------:R-:W-:Y:S02]  /*8730*/  HADD2.F32 R3, -RZ, R106.reuse.H0_H0 ;  /* 0x2000006aff037230 */ /* 0x100fe40000004100 */
[----:B------:R-:W-:Y:S01]  /*8740*/  FFMA R26, R73, R0, R26 ;  /* 0x00000000491a7223 */ /* 0x000fe2000000001a */
[----:B------:R-:W-:Y:S01]  /*8750*/  HADD2.F32 R0, -RZ, R105.H1_H1 ;  /* 0x30000069ff007230 */ /* 0x000fe20000004100 */
[----:B------:R-:W-:Y:S01]  /*8760*/  F2FP.F16.F32.PACK_AB R116, R25, R24 ;  /* 0x000000181974723e */ /* 0x000fe200000000ff */
[C---:B------:R-:W-:Y:S01]  /*8770*/  FMUL R28, R70.reuse, R32 ;  /* 0x00000020461c7220 */ /* 0x040fe20000400000 */
[----:B------:R-:W-:Y:S02]  /*8780*/  HADD2.F32 R2, -RZ, R106.H1_H1 ;  /* 0x3000006aff027230 */ /* 0x000fe40000004100 */
[C---:B------:R-:W-:Y:S01]  /*8790*/  FMUL R29, R70.reuse, R33 ;  /* 0x00000021461d7220 */ /* 0x040fe20000400000 */
[--C-:B------:R-:W-:Y:S02]  /*87a0*/  HADD2.F32 R75, -RZ, R107.reuse.H0_H0 ;  /* 0x2000006bff4b7230 */ /* 0x100fe40000004100 */
[C---:B------:R-:W-:Y:S01]  /*87b0*/  FFMA R31, R73.reuse, R0, R31 ;  /* 0x00000000491f7223 */ /* 0x040fe2000000001f */
[C---:B------:R-:W-:Y:S01]  /*87c0*/  FFMA R28, R73.reuse, R3, R28 ;  /* 0x00000003491c7223 */ /* 0x040fe2000000001c */
[----:B------:R-:W-:Y:S01]  /*87d0*/  FFMA R29, R73, R2, R29 ;  /* 0x00000002491d7223 */ /* 0x000fe2000000001d */
[C---:B------:R-:W-:Y:S01]  /*87e0*/  FMUL R30, R70.reuse, R34 ;  /* 0x00000022461e7220 */ /* 0x040fe20000400000 */
[----:B------:R-:W-:Y:S01]  /*87f0*/  HADD2.F32 R72, -RZ, R107.H1_H1 ;  /* 0x3000006bff487230 */ /* 0x000fe20000004100 */
[----:B------:R-:W-:Y:S01]  /*8800*/  F2FP.F16.F32.PACK_AB R117, R31, R26 ;  /* 0x0000001a1f75723e */ /* 0x000fe200000000ff */
        /* <DEDUP_REMOVED lines=16> */
[----:B-1----:R-:W-:Y:S01]  /*8910*/  F2FP.F16.F32.PACK_AB R92, R33, R32 ;  /* 0x00000020215c723e */ /* 0x002fe200000000ff */
        /* <DEDUP_REMOVED lines=42> */
[--C-:B------:R-:W-:Y:S02]  /*8bc0*/  HADD2.F32 R3, -RZ, R128.reuse.H0_H0 ;  /* 0x20000080ff037230 */ /* 0x100fe40000004100 */
[C---:B------:R-:W-:Y:S01]  /*8bd0*/  FFMA R46, R73.reuse, R75, R46 ;  /* 0x0000004b492e7223 */ /* 0x040fe2000000002e */
[C---:B------:R-:W-:Y:S01]  /*8be0*/  FMUL R48, R70.reuse, R52 ;  /* 0x0000003446307220 */ /* 0x040fe20000400000 */
        /* <DEDUP_REMOVED lines=17> */
[C---:B------:R-:W-:Y:S01]  /*8d00*/  FFMA R52, R73.reuse, R0, R52 ;  /* 0x0000000049347223 */ /* 0x040fe20000000034 */
[C---:B------:R-:W-:Y:S01]  /*8d10*/  FFMA R53, R73.reuse, R2, R53 ;  /* 0x0000000249357223 */ /* 0x040fe20000000035 */
[----:B------:R-:W-:Y:S02]  /*8d20*/  HADD2.F32 R0, -RZ, R131.H1_H1 ;  /* 0x30000083ff007230 */ /* 0x000fe40000004100 */
[----:B------:R-:W-:Y:S01]  /*8d30*/  FFMA R54, R73, R3, R54 ;  /* 0x0000000349367223 */ /* 0x000fe20000000036 */
[C---:B------:R-:W-:Y:S01]  /*8d40*/  FMUL R59, R70.reuse, R59 ;  /* 0x0000003b463b7220 */ /* 0x040fe20000400000 */
[--C-:B------:R-:W-:Y:S02]  /*8d50*/  HADD2.F32 R3, -RZ, R136.reuse.H0_H0 ;  /* 0x20000088ff037230 */ /* 0x100fe40000004100 */
[C---:B------:R-:W-:Y:S01]  /*8d60*/  FMUL R56, R70.reuse, R60 ;  /* 0x0000003c46387220 */ /* 0x040fe20000400000 */
[----:B------:R-:W-:Y:S02]  /*8d70*/  HADD2.F32 R2, -RZ, R136.H1_H1 ;  /* 0x30000088ff027230 */ /* 0x000fe40000004100 */
[C---:B------:R-:W-:Y:S01]  /*8d80*/  FMUL R57, R70.reuse, R61 ;  /* 0x0000003d46397220 */ /* 0x040fe20000400000 */
[--C-:B------:R-:W-:Y:S01]  /*8d90*/  HADD2.F32 R75, -RZ, R137.reuse.H0_H0 ;  /* 0x20000089ff4b7230 */ /* 0x100fe20000004100 */
[----:B------:R-:W-:Y:S01]  /*8da0*/  F2FP.F16.F32.PACK_AB R102, R45, R44 ;  /* 0x0000002c2d66723e */ /* 0x000fe200000000ff */
[C---:B------:R-:W-:Y:S01]  /*8db0*/  FMUL R58, R70.reuse, R62 ;  /* 0x0000003e463a7220 */ /* 0x040fe20000400000 */
[----:B------:R-:W-:Y:S01]  /*8dc0*/  F2FP.F16.F32.PACK_AB R103, R51, R46 ;  /* 0x0000002e3367723e */ /* 0x000fe200000000ff */
[C---:B------:R-:W-:Y:S01]  /*8dd0*/  FFMA R59, R73.reuse, R0, R59 ;  /* 0x00000000493b7223 */ /* 0x040fe2000000003b */
[C---:B------:R-:W-:Y:S01]  /*8de0*/  FFMA R56, R73.reuse, R3, R56 ;  /* 0x0000000349387223 */ /* 0x040fe20000000038 */
[----:B------:R-:W-:Y:S02]  /*8df0*/  HADD2.F32 R0, -RZ, R137.H1_H1 ;  /* 0x30000089ff007230 */ /* 0x000fe40000004100 */
[C---:B------:R-:W-:Y:S01]  /*8e00*/  FFMA R57, R73.reuse, R2, R57 ;  /* 0x0000000249397223 */ /* 0x040fe20000000039 */
[----:B------:R1:W-:Y:S01]  /*8e10*/  STS.128 [R170+0x4400], R100 ;  /* 0x00440064aa007388 */ /* 0x0003e20000000c00 */
[C---:B------:R-:W-:Y:S01]  /*8e20*/  FMUL R63, R70.reuse, R63 ;  /* 0x0000003f463f7220 */ /* 0x040fe20000400000 */
[--C-:B------:R-:W-:Y:S02]  /*8e30*/  HADD2.F32 R3, -RZ, R138.reuse.H0_H0 ;  /* 0x2000008aff037230 */ /* 0x100fe40000004100 */
[C---:B------:R-:W-:Y:S01]  /*8e40*/  FFMA R58, R73.reuse, R75, R58 ;  /* 0x0000004b493a7223 */ /* 0x040fe2000000003a */
        /* <DEDUP_REMOVED lines=8> */
[----:B---3--:R-:W-:Y:S01]  /*8ed0*/  F2FP.F16.F32.PACK_AB R108, R49, R48 ;  /* 0x00000030316c723e */ /* 0x008fe200000000ff */
[----:B------:R-:W-:Y:S01]  /*8ee0*/  FFMA R60, R73, R3, R60 ;  /* 0x00000003493c7223 */ /* 0x000fe2000000003c */
[----:B------:R-:W-:Y:S01]  /*8ef0*/  F2FP.F16.F32.PACK_AB R109, R55, R50 ;  /* 0x00000032376d723e */ /* 0x000fe200000000ff */
[----:B------:R-:W-:Y:S01]  /*8f00*/  FFMA R61, R73, R2, R61 ;  /* 0x00000002493d7223 */ /* 0x000fe2000000003d */
[----:B------:R-:W-:Y:S01]  /*8f10*/  F2FP.F16.F32.PACK_AB R110, R53, R52 ;  /* 0x00000034356e723e */ /* 0x000fe200000000ff */
[----:B------:R-:W-:Y:S01]  /*8f20*/  FFMA R62, R73, R75, R62 ;  /* 0x0000004b493e7223 */ /* 0x000fe2000000003e */
[----:B------:R-:W-:Y:S01]  /*8f30*/  F2FP.F16.F32.PACK_AB R111, R59, R54 ;  /* 0x000000363b6f723e */ /* 0x000fe200000000ff */
[----:B------:R-:W-:Y:S01]  /*8f40*/  FFMA R67, R73, R72, R67 ;  /* 0x0000004849437223 */ /* 0x000fe20000000043 */
[----:B----4-:R-:W-:Y:S02]  /*8f50*/  F2FP.F16.F32.PACK_AB R116, R57, R56 ;  /* 0x000000383974723e */ /* 0x010fe400000000ff */
[----:B------:R-:W-:Y:S01]  /*8f60*/  F2FP.F16.F32.PACK_AB R117, R63, R58 ;  /* 0x0000003a3f75723e */ /* 0x000fe200000000ff */
[----:B------:R1:W-:Y:S01]  /*8f70*/  STS.128 [R153+0x4400], R108 ;  /* 0x0044006c99007388 */ /* 0x0003e20000000c00 */
[----:B------:R-:W-:Y:S02]  /*8f80*/  F2FP.F16.F32.PACK_AB R118, R61, R60 ;  /* 0x0000003c3d76723e */ /* 0x000fe400000000ff */
[----:B------:R-:W-:Y:S02]  /*8f90*/  F2FP.F16.F32.PACK_AB R119, R67, R62 ;  /* 0x0000003e4377723e */ /* 0x000fe400000000ff */
[----:B------:R-:W-:Y:S02]  /*8fa0*/  LEA R0, R78, UR44, 0x3 ;  /* 0x0000002c4e007c11 */ /* 0x000fe4000f8e18ff */
[----:B------:R-:W-:Y:S01]  /*8fb0*/  @P6 SHF.L.U32 R3, R157, 0x1f, RZ ;  /* 0x0000001f9d036819 */ /* 0x000fe200000006ff */
        /* <DEDUP_REMOVED lines=10> */
[----:B------:R-:W-:Y:S02]  /*9060*/  UIADD3 UR9, UPT, UPT, UR49, 0x40, URZ ;  /* 0x0000004031097890 */ /* 0x000fe4000fffe0ff */
[----:B------:R-:W-:Y:S01]  /*9070*/  UIADD3 UR8, UPT, UPT, UR44, 0x4400, URZ ;  /* 0x000044002c087890 */ /* 0x000fe2000fffe0ff */
[----:B------:R-:W-:Y:S01]  /*9080*/  UMOV UR10, UR50 ;  /* 0x00000032000a7c82 */ /* 0x000fe20008000000 */
[----:B------:R-:W-:Y:S01]  /*9090*/  UMOV UR11, UR36 ;  /* 0x00000024000b7c82 */ /* 0x000fe20008000000 */
[----:B--2---:R-:W-:Y:S04]  /*90a0*/  UIADD3 UR4, UP0, UPT, UR6, 0x680, URZ ;  /* 0x0000068006047890 */ /* 0x004fe8000ff1e0ff */
[----:B------:R-:W-:Y:S09]  /*90b0*/  UIADD3.X UR5, UPT, UPT, URZ, UR7, URZ, UP0, !UPT ;  /* 0x00000007ff057290 */ /* 0x000ff200087fe4ff */
[----:B------:R2:W-:Y:S01]  /*90c0*/  UTMASTG.3D [UR8], [UR4] ;  /* 0x00000008040073b5 */ /* 0x0005e20008010000 */
[----:B------:R0:W-:Y:S01]  /*90d0*/  UTMACMDFLUSH ;  /* 0x00000000000079b7 */ /* 0x0001e20000000000 */
[----:B--2---:R-:W-:Y:S04]  /*90e0*/  DEPBAR.LE SB0, 0x1 ;  /* 0x000080400000791a */ /* 0x004fe80000000000 */
.L_x_124:
[----:B------:R-:W-:Y:S05]  /*90f0*/  BSYNC.RECONVERGENT B0 ;  /* 0x0000000000007941 */ /* 0x000fea0003800200 */
.L_x_123:
[----:B------:R-:W-:Y:S01]  /*9100*/  BAR.SYNC.DEFER_BLOCKING 0x1, 0x80 ;  /* 0x0042000000007b1d */ /* 0x000fe20000010000 */
[----:B------:R-:W-:Y:S04]  /*9110*/  UIADD3 UR4, UPT, UPT, UR46, 0x1, URZ ;  /* 0x000000012e047890 */ /* 0x000fe8000fffe0ff */
[----:B------:R-:W-:Y:S04]  /*9120*/  UISETP.NE.AND UP0, UPT, UR4, 0x4, UPT ;  /* 0x000000040400788c */ /* 0x000fe8000bf05270 */
[----:B------:R-:W-:Y:S01]  /*9130*/  USEL UR45, UR4, URZ, UP0 ;  /* 0x000000ff042d7287 */ /* 0x000fe20008000000 */
[----:B------:R2:W-:Y:S01]  /*9140*/  @P6 SYNCS.ARRIVE.TRANS64.RED.A1T0 RZ, [R77+URZ], RZ ;  /* 0x000000ff4dff69a7 */ /* 0x0005e200081004ff */
[----:B------:R-:W-:Y:S01]  /*9150*/  BSSY B1, `(.L_x_125) ;  /* 0x0000020000017945 */ /* 0x000fe20003800000 */
[----:B------:R-:W3:Y:S02]  /*9160*/  @P6 SYNCS.PHASECHK.TRANS64.TRYWAIT P0, [R0+URZ+0x20], R3 ;  /* 0x00002003000065a7 */ /* 0x000ee400080011ff */
[----:B---3--:R-:W-:Y:S01]  /*9170*/  @P6 SEL R84, RZ, 0x1, !P0 ;  /* 0x00000001ff546807 */ /* 0x008fe20004000000 */
[----:B--2---:R-:W-:Y:S06]  /*9180*/  @!P6 BRA `(.L_x_126) ;  /* 0x000000000070e947 */ /* 0x004fec0003800000 */
[----:B------:R-:W-:Y:S01]  /*9190*/  ISETP.NE.AND P1, PT, R86, RZ, PT ;  /* 0x000000ff5600720c */ /* 0x000fe20003f25270 */
[----:B------:R-:W-:Y:S01]  /*91a0*/  BSSY B0, `(.L_x_127) ;  /* 0x000000b000007945 */ /* 0x000fe20003800000 */
[----:B------:R-:W-:Y:S11]  /*91b0*/  ISETP.NE.AND P0, PT, R84, RZ, PT ;  /* 0x000000ff5400720c */ /* 0x000ff60003f05270 */
[----:B------:R-:W-:Y:S05]  /*91c0*/  @P1 IMAD R5, R78, 0x4000, R165 ;  /* 0x000040004e051824 */ /* 0x000fea00078e02a5 */
[----:B------:R-:W-:Y:S04]  /*91d0*/  @P1 IADD3 R6, PT, PT, R5, UR44, RZ ;  /* 0x0000002c05061c10 */ /* 0x000fe8000fffe0ff */
[----:B------:R-:W-:Y:S01]  /*91e0*/  @P1 IADD3 R4, PT, PT, R85, R6, RZ ;  /* 0x0000000655041210 */ /* 0x000fe20007ffe0ff */
[--C-:B------:R-:W-:Y:S02]  /*91f0*/  @P1 IMAD.IADD R2, R79, 0x1, R6.reuse ;  /* 0x000000014f021824 */ /* 0x100fe400078e0206 */
[----:B------:R-:W-:Y:S01]  /*9200*/  @P1 IMAD.IADD R3, R87, 0x1, R6 ;  /* 0x0000000157031824 */ /* 0x000fe200078e0206 */
[----:B------:R-:W-:Y:S06]  /*9210*/  @P0 BRA `(.L_x_128) ;  /* 0x00000000000c0947 */ /* 0x000fec0003800000 */
[----:B------:R-:W-:Y:S04]  /*9220*/  SHF.L.U32 R7, R157, 0x1f, RZ ;  /* 0x0000001f9d077819 */ /* 0x000fe800000006ff */
[----:B------:R-:W2:Y:S02]  /*9230*/  SYNCS.PHASECHK.TRANS64.TRYWAIT P0, [R0+URZ+0x20], R7 ;  /* 0x00002007000075a7 */ /* 0x000ea400080011ff */
[----:B--2---:R-:W-:Y:S05]  /*9240*/  @!P0 BRA `(.L_x_129) ;  /* 0x0000003400448947 */ /* 0x004fea0003800000 */
.L_x_128:
[----:B------:R-:W-:Y:S05]  /*9250*/  BSYNC B0 ;  /* 0x0000000000007941 */ /* 0x000fea0003800000 */
.L_x_127:
        /* <DEDUP_REMOVED lines=15> */
.L_x_126:
[----:B------:R-:W-:Y:S05]  /*9350*/  BSYNC B1 ;  /* 0x0000000000017941 */ /* 0x000fea0003800000 */
.L_x_125:
[----:B---3--:R-:W-:Y:S05]  /*9360*/  VIADD R0, R71, 0x80 ;  /* 0x0000008047007836 */ /* 0x008fea0000000000 */
[----:B------:R-:W-:Y:S04]  /*9370*/  SHF.R.U32.HI R0, RZ, 0x15, R0 ;  /* 0x00000015ff007819 */ /* 0x000fe80000011600 */
[----:B------:R-:W-:Y:S11]  /*9380*/  LOP3.LUT P0, RZ, R0, 0x3, R147, 0x48, !PT ;  /* 0x0000000300ff7812 */ /* 0x000ff60007804893 */
[----:B------:R-:W-:Y:S02]  /*9390*/  @!UPT UIADD3 URZ, UPT, UPT, URZ, URZ, URZ ;  /* 0x000000fffffff290 */ /* 0x000fe4000fffe0ff */
[----:B------:R-:W-:Y:S05]  /*93a0*/  @!P0 BRA `(.L_x_130) ;  /* 0x0000000000408947 */ /* 0x000fea0003800000 */
[----:B------:R-:W3:Y:S01]  /*93b0*/  LDCU.64 UR8, c[0x4][0x70] ;  /* 0x01000e00ff0877ac */ /* 0x000ee20008000a00 */
[----:B------:R-:W-:Y:S01]  /*93c0*/  MOV R3, 0x0 ;  /* 0x0000000000037802 */ /* 0x000fe20000000f00 */
[----:B------:R-:W-:Y:S02]  /*93d0*/  HFMA2 R12, -RZ, RZ, 0, 5.9604644775390625e-08 ;  /* 0x00000001ff0c7431 */ /* 0x000fe400000001ff */
[----:B------:R-:W-:Y:S02]  /*93e0*/  IMAD.MOV.U32 R8, RZ, RZ, 0x192 ;  /* 0x00000192ff087424 */ /* 0x000fe400078e00ff */
[----:B------:R-:W-:Y:S01]  /*93f0*/  IMAD.MOV.U32 R13, RZ, RZ, RZ ;  /* 0x000000ffff0d7224 */ /* 0x000fe200078e00ff */
[----:B------:R-:W5:Y:S01]  /*9400*/  LDCU.64 UR6, c[0x4][0x78] ;  /* 0x01000f00ff0677ac */ /* 0x000f620008000a00 */
[----:B------:R-:W1:Y:S01]  /*9410*/  LDC.64 R2, c[0x4][R3] ;  /* 0x0100000003027b82 */ /* 0x000e620000000a00 */
[----:B------:R-:W2:Y:S01]  /*9420*/  LDCU.64 UR4, c[0x4][0x10] ;  /* 0x01000200ff0477ac */ /* 0x000ea20008000a00 */
[----:B---3--:R-:W-:Y:S01]  /*9430*/  MOV R5, UR9 ;  /* 0x0000000900057c02 */ /* 0x008fe20008000f00 */
[----:B------:R-:W-:Y:S01]  /*9440*/  IMAD.U32 R4, RZ, RZ, UR8 ;  /* 0x00000008ff047e24 */ /* 0x000fe2000f8e00ff */
[----:B-----5:R-:W-:Y:S01]  /*9450*/  MOV R7, UR7 ;  /* 0x0000000700077c02 */ /* 0x020fe20008000f00 */
[----:B------:R-:W-:Y:S01]  /*9460*/  IMAD.U32 R6, RZ, RZ, UR6 ;  /* 0x00000006ff067e24 */ /* 0x000fe2000f8e00ff */
[----:B--2---:R-:W-:Y:S01]  /*9470*/  MOV R11, UR5 ;  /* 0x00000005000b7c02 */ /* 0x004fe20008000f00 */
[----:B------:R-:W-:Y:S02]  /*9480*/  IMAD.U32 R10, RZ, RZ, UR4 ;  /* 0x00000004ff0a7e24 */ /* 0x000fe4000f8e00ff */
[----:B------:R-:W-:Y:S07]  /*9490*/  LEPC R20, `(.L_x_130) ;  /* 0x000000001014794e */ /* 0x000fee0000000000 */
[----:B-1--4-:R-:W-:Y:S05]  /*94a0*/  CALL.ABS.NOINC R2 ;  /* 0x0000000002007343 */ /* 0x012fea0003c00000 */
.L_x_130:
[----:B------:R-:W-:Y:S05]  /*94b0*/  WARPSYNC.ALL ;  /* 0x0000000000007948 */ /* 0x000fea0003800000 */
[----:B------:R-:W-:Y:S01]  /*94c0*/  R2UR UR4, R71 ;  /* 0x00000000470472ca */ /* 0x000fe200000e0000 */
[--C-:B----4-:R-:W-:Y:S01]  /*94d0*/  HADD2.F32 R72, -RZ, R80.reuse.H0_H0 ;  /* 0x20000050ff487230 */ /* 0x110fe20000004100 */
[----:B------:R-:W-:Y:S01]  /*94e0*/  ISETP.NE.AND P6, PT, R163, RZ, PT ;  /* 0x000000ffa300720c */ /* 0x000fe20003fc5270 */
[----:B------:R-:W-:Y:S01]  /*94f0*/  HADD2.F32 R75, -RZ, R80.H1_H1 ;  /* 0x30000050ff4b7230 */ /* 0x000fe20000004100 */
[----:B------:R-:W-:Y:S01]  /*9500*/  MOV R3, UR45 ;  /* 0x0000002d00037c02 */ /* 0x000fe20008000f00 */
[----:B------:R-:W-:Y:S01]  /*9510*/  BSSY.RECONVERGENT B0, `(.L_x_131) ;  /* 0x0000101000007945 */ /* 0x000fe20003800200 */
[----:B------:R-:W-:Y:S02]  /*9520*/  MOV R74, UR47 ;  /* 0x0000002f004a7c02 */ /* 0x000fe40008000f00 */
[----:B------:R-:W-:Y:S05]  /*9530*/  ISETP.NE.AND P0, PT, R160, RZ, PT ;  /* 0x000000ffa000720c */ /* 0x000fea0003f05270 */
[----:B------:R-:W3:Y:S02]  /*9540*/  LDTM.x64 R4, tmem[UR4+0x80] ;  /* 0x00008004000479ee */ /* 0x000ee40008340000 */
[----:B------:R-:W-:Y:S04]  /*9550*/  @P6 LEA R3, R3, UR44, 0x3 ;  /* 0x0000002c03036c11 */ /* 0x000fe8000f8e18ff */
[----:B------:R-:W-:Y:S04]  /*9560*/  @P6 IADD3 R3, PT, PT, R3, 0x40, RZ ;  /* 0x0000004003036810 */ /* 0x000fe80007ffe0ff */
[----:B------:R-:W-:Y:S01]  /*9570*/  @P6 PRMT R74, R74, 0x654, R3 ;  /* 0x000006544a4a6816 */ /* 0x000fe20000000003 */
[C---:B---3--:R-:W-:Y:S01]  /*9580*/  FMUL R0, R70.reuse, R4 ;  /* 0x0000000446007220 */ /* 0x048fe20000400000 */
[C---:B------:R-:W-:Y:S01]  /*9590*/  FMUL R3, R70.reuse, R6 ;  /* 0x0000000646037220 */ /* 0x040fe20000400000 */
[C---:B------:R-:W-:Y:S01]  /*95a0*/  FMUL R4, R70.reuse, R8 ;  /* 0x0000000846047220 */ /* 0x040fe20000400000 */
[C---:B------:R-:W-:Y:S01]  /*95b0*/  FMUL R6, R70.reuse, R10 ;  /* 0x0000000a46067220 */ /* 0x040fe20000400000 */
[C---:B------:R-:W-:Y:S01]  /*95c0*/  FFMA R0, R73.reuse, R72, R0 ;  /* 0x0000004849007223 */ /* 0x040fe20000000000 */
[C---:B------:R-:W-:Y:S01]  /*95d0*/  FMUL R8, R70.reuse, R12 ;  /* 0x0000000c46087220 */ /* 0x040fe20000400000 */
        /* <DEDUP_REMOVED lines=38> */
[--C-:B------:R-:W-:Y:S02]  /*9840*/  HADD2.F32 R64, -RZ, R81.reuse.H0_H0 ;  /* 0x20000051ff407230 */ /* 0x100fe40000004100 */
[C---:B------:R-:W-:Y:S01]  /*9850*/  FMUL R49, R70.reuse, R53 ;  /* 0x0000003546317220 */ /* 0x040fe20000400000 */
[C---:B------:R-:W-:Y:S01]  /*9860*/  FMUL R62, R70.reuse, R66 ;  /* 0x00000042463e7220 */ /* 0x040fe20000400000 */
[----:B------:R-:W-:Y:S02]  /*9870*/  HADD2.F32 R66, -RZ, R81.H1_H1 ;  /* 0x30000051ff427230 */ /* 0x000fe40000004100 */
[C---:B------:R-:W-:Y:S01]  /*9880*/  FMUL R53, R70.reuse, R57 ;  /* 0x0000003946357220 */ /* 0x040fe20000400000 */
[C---:B------:R-:W-:Y:S01]  /*9890*/  FMUL R7, R70.reuse, R7 ;  /* 0x0000000746077220 */ /* 0x040fe20000400000 */
[C---:B------:R-:W-:Y:S01]  /*98a0*/  FMUL R57, R70.reuse, R61 ;  /* 0x0000003d46397220 */ /* 0x040fe20000400000 */
[----:B------:R-:W-:Y:S01]  /*98b0*/  FMUL R61, R70, R65 ;  /* 0x00000041463d7220 */ /* 0x000fe20000400000 */
[--C-:B------:R-:W-:Y:S02]  /*98c0*/  HADD2.F32 R65, -RZ, R82.reuse.H0_H0 ;  /* 0x20000052ff417230 */ /* 0x100fe40000004100 */
[C---:B------:R-:W-:Y:S01]  /*98d0*/  FFMA R2, R73.reuse, R75, R2 ;  /* 0x0000004b49027223 */ /* 0x040fe20000000002 */
[C---:B------:R-:W-:Y:S01]  /*98e0*/  FFMA R3, R73.reuse, R64, R3 ;  /* 0x0000004049037223 */ /* 0x040fe20000000003 */
[----:B------:R-:W-:Y:S02]  /*98f0*/  HADD2.F32 R64, -RZ, R82.H1_H1 ;  /* 0x30000052ff407230 */ /* 0x000fe40000004100 */
[C---:B------:R-:W-:Y:S01]  /*9900*/  FFMA R7, R73.reuse, R66, R7 ;  /* 0x0000004249077223 */ /* 0x040fe20000000007 */
[----:B------:R-:W-:Y:S01]  /*9910*/  FFMA R4, R73, R65, R4 ;  /* 0x0000004149047223 */ /* 0x000fe20000000004 */
[--C-:B------:R-:W-:Y:S01]  /*9920*/  HADD2.F32 R65, -RZ, R83.reuse.H0_H0 ;  /* 0x20000053ff417230 */ /* 0x100fe20000004100 */
[----:B-1----:R-:W-:Y:S01]  /*9930*/  F2FP.F16.F32.PACK_AB R92, R2, R0 ;  /* 0x00000000025c723e */ /* 0x002fe200000000ff */
[----:B------:R-:W-:Y:S01]  /*9940*/  HADD2.F32 R0, -RZ, R83.H1_H1 ;  /* 0x30000053ff007230 */ /* 0x000fe20000004100 */
[----:B------:R-:W-:Y:S01]  /*9950*/  F2FP.F16.F32.PACK_AB R93, R7, R3 ;  /* 0x00000003075d723e */ /* 0x000fe200000000ff */
[--C-:B--2---:R-:W-:Y:S02]  /*9960*/  HADD2.F32 R3, -RZ, R88.reuse.H0_H0 ;  /* 0x20000058ff037230 */ /* 0x104fe40000004100 */
[C---:B------:R-:W-:Y:S01]  /*9970*/  FMUL R11, R70.reuse, R11 ;  /* 0x0000000b460b7220 */ /* 0x040fe20000400000 */
[----:B------:R-:W-:Y:S02]  /*9980*/  HADD2.F32 R2, -RZ, R88.H1_H1 ;  /* 0x30000058ff027230 */ /* 0x000fe40000004100 */
[C---:B------:R-:W-:Y:S01]  /*9990*/  FFMA R5, R73.reuse, R64, R5 ;  /* 0x0000004049057223 */ /* 0x040fe20000000005 */
[C---:B------:R-:W-:Y:S01]  /*99a0*/  FFMA R6, R73.reuse, R65, R6 ;  /* 0x0000004149067223 */ /* 0x040fe20000000006 */
[C---:B------:R-:W-:Y:S01]  /*99b0*/  FFMA R11, R73.reuse, R0, R11 ;  /* 0x00000000490b7223 */ /* 0x040fe2000000000b */
[--C-:B------:R-:W-:Y:S02]  /*99c0*/  HADD2.F32 R0, -RZ, R89.reuse.H0_H0 ;  /* 0x20000059ff007230 */ /* 0x100fe40000004100 */
[C---:B------:R-:W-:Y:S01]  /*99d0*/  FFMA R8, R73.reuse, R3, R8 ;  /* 0x0000000349087223 */ /* 0x040fe20000000008 */
[--C-:B------:R-:W-:Y:S02]  /*99e0*/  HADD2.F32 R3, -RZ, R90.reuse.H0_H0 ;  /* 0x2000005aff037230 */ /* 0x100fe40000004100 */
[C---:B------:R-:W-:Y:S01]  /*99f0*/  FFMA R9, R73.reuse, R2, R9 ;  /* 0x0000000249097223 */ /* 0x040fe20000000009 */
[----:B------:R-:W-:Y:S02]  /*9a00*/  HADD2.F32 R2, -RZ, R89.H1_H1 ;  /* 0x30000059ff027230 */ /* 0x000fe40000004100 */
[C---:B------:R-:W-:Y:S01]  /*9a10*/  FMUL R15, R70.reuse, R15 ;  /* 0x0000000f460f7220 */ /* 0x040fe20000400000 */
[----:B------:R-:W-:Y:S01]  /*9a20*/  FFMA R10, R73, R0, R10 ;  /* 0x00000000490a7223 */ /* 0x000fe2000000000a */
[----:B------:R-:W-:Y:S01]  /*9a30*/  HADD2.F32 R0, -RZ, R90.H1_H1 ;  /* 0x3000005aff007230 */ /* 0x000fe20000004100 */
[----:B------:R-:W-:Y:S01]  /*9a40*/  F2FP.F16.F32.PACK_AB R94, R5, R4 ;  /* 0x00000004055e723e */ /* 0x000fe200000000ff */
[--C-:B------:R-:W-:Y:S02]  /*9a50*/  HADD2.F32 R5, -RZ, R96.reuse.H0_H0 ;  /* 0x20000060ff057230 */ /* 0x100fe40000004100 */
[C---:B------:R-:W-:Y:S01]  /*9a60*/  FFMA R15, R73.reuse, R2, R15 ;  /* 0x00000002490f7223 */ /* 0x040fe2000000000f */
[--C-:B------:R-:W-:Y:S02]  /*9a70*/  HADD2.F32 R2, -RZ, R91.reuse.H1_H1 ;  /* 0x3000005bff027230 */ /* 0x100fe40000004100 */
[C---:B------:R-:W-:Y:S01]  /*9a80*/  FFMA R12, R73.reuse, R3, R12 ;  /* 0x00000003490c7223 */ /* 0x040fe2000000000c */
[----:B------:R-:W-:Y:S02]  /*9a90*/  HADD2.F32 R3, -RZ, R91.H0_H0 ;  /* 0x2000005bff037230 */ /* 0x000fe40000004100 */
[C---:B------:R-:W-:Y:S01]  /*9aa0*/  FMUL R19, R70.reuse, R19 ;  /* 0x0000001346137220 */ /* 0x040fe20000400000 */
[----:B------:R-:W-:Y:S02]  /*9ab0*/  HADD2.F32 R4, -RZ, R99.H1_H1 ;  /* 0x30000063ff047230 */ /* 0x000fe40000004100 */
[C---:B------:R-:W-:Y:S01]  /*9ac0*/  FFMA R13, R73.reuse, R0, R13 ;  /* 0x00000000490d7223 */ /* 0x040fe2000000000d */
[----:B------:R-:W-:Y:S02]  /*9ad0*/  HADD2.F32 R0, -RZ, R96.H1_H1 ;  /* 0x30000060ff007230 */ /* 0x000fe40000004100 */
[C---:B------:R-:W-:Y:S01]  /*9ae0*/  FFMA R14, R73.reuse, R3, R14 ;  /* 0x00000003490e7223 */ /* 0x040fe2000000000e */
[--C-:B------:R-:W-:Y:S02]  /*9af0*/  HADD2.F32 R3, -RZ, R98.reuse.H0_H0 ;  /* 0x20000062ff037230 */ /* 0x100fe40000004100 */
[C---:B------:R-:W-:Y:S01]  /*9b00*/  FFMA R19, R73.reuse, R2, R19 ;  /* 0x0000000249137223 */ /* 0x040fe20000000013 */
[----:B------:R-:W-:Y:S02]  /*9b10*/  HADD2.F32 R2, -RZ, R97.H0_H0 ;  /* 0x20000061ff027230 */ /* 0x000fe40000004100 */
[C---:B------:R-:W-:Y:S01]  /*9b20*/  FFMA R16, R73.reuse, R5, R16 ;  /* 0x0000000549107223 */ /* 0x040fe20000000010 */
[----:B------:R-:W-:Y:S02]  /*9b30*/  HADD2.F32 R5, -RZ, R99.H0_H0 ;  /* 0x20000063ff057230 */ /* 0x000fe40000004100 */
[C---:B------:R-:W-:Y:S01]  /*9b40*/  FFMA R17, R73.reuse, R0, R17 ;  /* 0x0000000049117223 */ /* 0x040fe20000000011 */
[----:B------:R-:W-:Y:S02]  /*9b50*/  HADD2.F32 R0, -RZ, R97.H1_H1 ;  /* 0x30000061ff007230 */ /* 0x000fe40000004100 */
[C---:B------:R-:W-:Y:S01]  /*9b60*/  FMUL R23, R70.reuse, R23 ;  /* 0x0000001746177220 */ /* 0x040fe20000400000 */
[C---:B------:R-:W-:Y:S01]  /*9b70*/  FFMA R18, R73.reuse, R2, R18 ;  /* 0x0000000249127223 */ /* 0x040fe20000000012 */
[----:B------:R-:W-:Y:S02]  /*9b80*/  HADD2.F32 R2, -RZ, R98.H1_H1 ;  /* 0x30000062ff027230 */ /* 0x000fe40000004100 */
[C---:B------:R-:W-:Y:S01]  /*9b90*/  FMUL R27, R70.reuse, R27 ;  /* 0x0000001b461b7220 */ /* 0x040fe20000400000 */
[C---:B------:R-:W-:Y:S01]  /*9ba0*/  FFMA R23, R73.reuse, R0, R23 ;  /* 0x0000000049177223 */ /* 0x040fe20000000017 */
[----:B------:R-:W-:Y:S02]  /*9bb0*/  HADD2.F32 R0, -RZ, R104.H0_H0 ;  /* 0x20000068ff007230 */ /* 0x000fe40000004100 */
[C---:B------:R-:W-:Y:S01]  /*9bc0*/  FFMA R20, R73.reuse, R3, R20 ;  /* 0x0000000349147223 */ /* 0x040fe20000000014 */
[----:B------:R-:W-:Y:S02]  /*9bd0*/  HADD2.F32 R3, -RZ, R106.H0_H0 ;  /* 0x2000006aff037230 */ /* 0x000fe40000004100 */
[C---:B------:R-:W-:Y:S01]  /*9be0*/  FFMA R21, R73.reuse, R2, R21 ;  /* 0x0000000249157223 */ /* 0x040fe20000000015 */
[C---:B------:R-:W-:Y:S01]  /*9bf0*/  FFMA R22, R73.reuse, R5, R22 ;  /* 0x0000000549167223 */ /* 0x040fe20000000016 */
[C---:B------:R-:W-:Y:S01]  /*9c00*/  FFMA R27, R73.reuse, R4, R27 ;  /* 0x00000004491b7223 */ /* 0x040fe2000000001b */
[C---:B------:R-:W-:Y:S01]  /*9c10*/  FFMA R24, R73.reuse, R0, R24 ;  /* 0x0000000049187223 */ /* 0x040fe20000000018 */
[----:B------:R-:W-:Y:S02]  /*9c20*/  HADD2.F32 R2, -RZ, R104.H1_H1 ;  /* 0x30000068ff027230 */ /* 0x000fe40000004100 */
[C---:B------:R-:W-:Y:S01]  /*9c30*/  FMUL R31, R70.reuse, R31 ;  /* 0x0000001f461f7220 */ /* 0x040fe20000400000 */
[----:B------:R-:W-:Y:S02]  /*9c40*/  HADD2.F32 R0, -RZ, R105.H0_H0 ;  /* 0x20000069ff007230 */ /* 0x000fe40000004100 */
[C---:B------:R-:W-:Y:S01]  /*9c50*/  FMUL R35, R70.reuse, R35 ;  /* 0x0000002346237220 */ /* 0x040fe20000400000 */
[----:B------:R-:W-:Y:S02]  /*9c60*/  HADD2.F32 R5, -RZ, R107.H0_H0 ;  /* 0x2000006bff057230 */ /* 0x000fe40000004100 */
[C---:B------:R-:W-:Y:S01]  /*9c70*/  FFMA R25, R73.reuse, R2, R25 ;  /* 0x0000000249197223 */ /* 0x040fe20000000019 */
[----:B------:R-:W-:Y:S02]  /*9c80*/  HADD2.F32 R2, -RZ, R106.H1_H1 ;  /* 0x3000006aff027230 */ /* 0x000fe40000004100 */
[----:B------:R-:W-:Y:S01]  /*9c90*/  FFMA R26, R73, R0, R26 ;  /* 0x00000000491a7223 */ /* 0x000fe2000000001a */
[----:B------:R-:W-:Y:S02]  /*9ca0*/  HADD2.F32 R0, -RZ, R105.H1_H1 ;  /* 0x30000069ff007230 */ /* 0x000fe40000004100 */
[C---:B------:R-:W-:Y:S01]  /*9cb0*/  FMUL R39, R70.reuse, R39 ;  /* 0x0000002746277220 */ /* 0x040fe20000400000 */
[----:B------:R-:W-:Y:S01]  /*9cc0*/  HADD2.F32 R4, -RZ, R107.H1_H1 ;  /* 0x3000006bff047230 */ /* 0x000fe20000004100 */
[----:B------:R-:W-:Y:S01]  /*9cd0*/  F2FP.F16.F32.PACK_AB R95, R11, R6 ;  /* 0x000000060b5f723e */ /* 0x000fe200000000ff */
[C---:B------:R-:W-:Y:S01]  /*9ce0*/  FMUL R43, R70.reuse, R43 ;  /* 0x0000002b462b7220 */ /* 0x040fe20000400000 */
[C---:B------:R-:W-:Y:S01]  /*9cf0*/  FFMA R31, R73.reuse, R0, R31 ;  /* 0x00000000491f7223 */ /* 0x040fe2000000001f */
[--C-:B------:R-:W-:Y:S02]  /*9d00*/  HADD2.F32 R0, -RZ, R112.reuse.H0_H0 ;  /* 0x20000070ff007230 */ /* 0x100fe40000004100 */
[C---:B------:R-:W-:Y:S01]  /*9d10*/  FFMA R28, R73.reuse, R3, R28 ;  /* 0x00000003491c7223 */ /* 0x040fe2000000001c */
[----:B------:R1:W-:Y:S01]  /*9d20*/  STS.128 [R165+UR44+0x8400], R92 ;  /* 0x0084005ca5007988 */ /* 0x0003e20008000c2c */
[C---:B------:R-:W-:Y:S01]  /*9d30*/  FFMA R29, R73.reuse, R2, R29 ;  /* 0x00000002491d7223 */ /* 0x040fe2000000001d */
[C---:B------:R-:W-:Y:S01]  /*9d40*/  FFMA R30, R73.reuse, R5, R30 ;  /* 0x00000005491e7223 */ /* 0x040fe2000000001e */
[C---:B------:R-:W-:Y:S01]  /*9d50*/  FFMA R35, R73.reuse, R4, R35 ;  /* 0x0000000449237223 */ /* 0x040fe20000000023 */
[----:B------:R-:W-:Y:S02]  /*9d60*/  HADD2.F32 R2, -RZ, R112.H1_H1 ;  /* 0x30000070ff027230 */ /* 0x000fe40000004100 */
[----:B------:R-:W-:Y:S01]  /*9d70*/  FFMA R32, R73, R0, R32 ;  /* 0x0000000049207223 */ /* 0x000fe20000000020 */
[--C-:B------:R-:W-:Y:S01]  /*9d80*/  HADD2.F32 R3, -RZ, R113.reuse.H0_H0 ;  /* 0x20000071ff037230 */ /* 0x100fe20000004100 */
[----:B------:R-:W-:Y:S01]  /*9d90*/  F2FP.F16.F32.PACK_AB R8, R9, R8 ;  /* 0x000000080908723e */ /* 0x000fe200000000ff */
[----:B------:R-:W-:Y:S02]  /*9da0*/  HADD2.F32 R0, -RZ, R113.H1_H1 ;  /* 0x30000071ff007230 */ /* 0x000fe40000004100 */
[C---:B------:R-:W-:Y:S01]  /*9db0*/  FFMA R33, R73.reuse, R2, R33 ;  /* 0x0000000249217223 */ /* 0x040fe20000000021 */
[--C-:B------:R-:W-:Y:S02]  /*9dc0*/  HADD2.F32 R5, -RZ, R115.reuse.H0_H0 ;  /* 0x20000073ff057230 */ /* 0x100fe40000004100 */
[C---:B------:R-:W-:Y:S01]  /*9dd0*/  FFMA R34, R73.reuse, R3, R34 ;  /* 0x0000000349227223 */ /* 0x040fe20000000022 */
[--C-:B------:R-:W-:Y:S02]  /*9de0*/  HADD2.F32 R3, -RZ, R114.reuse.H0_H0 ;  /* 0x20000072ff037230 */ /* 0x100fe40000004100 */
[----:B------:R-:W-:Y:S01]  /*9df0*/  FFMA R39, R73, R0, R39 ;  /* 0x0000000049277223 */ /* 0x000fe20000000027 */
[----:B------:R-:W-:Y:S01]  /*9e00*/  HADD2.F32 R0, -RZ, R114.H1_H1 ;  /* 0x30000072ff007230 */ /* 0x000fe20000004100 */
[----:B------:R-:W-:Y:S01]  /*9e10*/  F2FP.F16.F32.PACK_AB R9, R15, R10 ;  /* 0x0000000a0f09723e */ /* 0x000fe200000000ff */
[----:B------:R-:W-:Y:S02]  /*9e20*/  HADD2.F32 R2, -RZ, R115.H1_H1 ;  /* 0x30000073ff027230 */ /* 0x000fe40000004100 */
[C---:B------:R-:W-:Y:S01]  /*9e30*/  FFMA R36, R73.reuse, R3, R36 ;  /* 0x0000000349247223 */ /* 0x040fe20000000024 */
[--C-:B------:R-:W-:Y:S02]  /*9e40*/  HADD2.F32 R3, -RZ, R121.reuse.H0_H0 ;  /* 0x20000079ff037230 */ /* 0x100fe40000004100 */
[C---:B------:R-:W-:Y:S01]  /*9e50*/  FFMA R37, R73.reuse, R0, R37 ;  /* 0x0000000049257223 */ /* 0x040fe20000000025 */
[C---:B------:R-:W-:Y:S01]  /*9e60*/  FFMA R38, R73.reuse, R5, R38 ;  /* 0x0000000549267223 */ /* 0x040fe20000000026 */
[--C-:B------:R-:W-:Y:S02]  /*9e70*/  HADD2.F32 R0, -RZ, R120.reuse.H0_H0 ;  /* 0x20000078ff007230 */ /* 0x100fe40000004100 */
[----:B------:R-:W-:Y:S01]  /*9e80*/  FFMA R43, R73, R2, R43 ;  /* 0x00000002492b7223 */ /* 0x000fe2000000002b */
[----:B------:R-:W-:Y:S01]  /*9e90*/  HADD2.F32 R2, -RZ, R120.H1_H1 ;  /* 0x30000078ff027230 */ /* 0x000fe20000004100 */
[----:B------:R-:W-:Y:S01]  /*9ea0*/  F2FP.F16.F32.PACK_AB R10, R13, R12 ;  /* 0x0000000c0d0a723e */ /* 0x000fe200000000ff */
[C---:B------:R-:W-:Y:S01]  /*9eb0*/  FMUL R47, R70.reuse, R47 ;  /* 0x0000002f462f7220 */ /* 0x040fe20000400000 */
[----:B------:R-:W-:Y:S01]  /*9ec0*/  F2FP.F16.F32.PACK_AB R11, R19, R14 ;  /* 0x0000000e130b723e */ /* 0x000fe200000000ff */
[C---:B------:R-:W-:Y:S01]  /*9ed0*/  FFMA R40, R73.reuse, R0, R40 ;  /* 0x0000000049287223 */ /* 0x040fe20000000028 */
[----:B------:R-:W-:Y:S02]  /*9ee0*/  HADD2.F32 R0, -RZ, R121.H1_H1 ;  /* 0x30000079ff007230 */ /* 0x000fe40000004100 */
[C---:B------:R-:W-:Y:S01]  /*9ef0*/  FFMA R41, R73.reuse, R2, R41 ;  /* 0x0000000249297223 */ /* 0x040fe20000000029 */
[----:B------:R-:W-:Y:S01]  /*9f00*/  FFMA R42, R73, R3, R42 ;  /* 0x00000003492a7223 */ /* 0x000fe2000000002a */
[----:B------:R1:W-:Y:S01]  /*9f10*/  STS.128 [R167+0x8400], R8 ;  /* 0x00840008a7007388 */ /* 0x0003e20000000c00 */
[--C-:B------:R-:W-:Y:S01]  /*9f20*/  HADD2.F32 R3, -RZ, R122.reuse.H0_H0 ;  /* 0x2000007aff037230 */ /* 0x100fe20000004100 */
[----:B------:R-:W-:Y:S01]  /*9f30*/  F2FP.F16.F32.PACK_AB R16, R17, R16 ;  /* 0x000000101110723e */ /* 0x000fe200000000ff */
[----:B------:R-:W-:Y:S01]  /*9f40*/  HADD2.F32 R2, -RZ, R122.H1_H1 ;  /* 0x3000007aff027230 */ /* 0x000fe20000004100 */
[----:B------:R-:W-:Y:S01]  /*9f50*/  F2FP.F16.F32.PACK_AB R17, R23, R18 ;  /* 0x000000121711723e */ /* 0x000fe200000000ff */
[----:B------:R-:W-:Y:S01]  /*9f60*/  FFMA R47, R73, R0, R47 ;  /* 0x00000000492f7223 */ /* 0x000fe2000000002f */
[--C-:B------:R-:W-:Y:S01]  /*9f70*/  HADD2.F32 R5, -RZ, R123.reuse.H0_H0 ;  /* 0x2000007bff057230 */ /* 0x100fe20000004100 */
[----:B------:R-:W-:Y:S01]  /*9f80*/  F2FP.F16.F32.PACK_AB R18, R21, R20 ;  /* 0x000000141512723e */ /* 0x000fe200000000ff */
[----:B------:R-:W-:Y:S01]  /*9f90*/  HADD2.F32 R0, -RZ, R123.H1_H1 ;  /* 0x3000007bff007230 */ /* 0x000fe20000004100 */
[----:B------:R-:W-:Y:S01]  /*9fa0*/  F2FP.F16.F32.PACK_AB R19, R27, R22 ;  /* 0x000000161b13723e */ /* 0x000fe200000000ff */
[C---:B------:R-:W-:Y:S01]  /*9fb0*/  FMUL R51, R70.reuse, R51 ;  /* 0x0000003346337220 */ /* 0x040fe20000400000 */
[C---:B------:R-:W-:Y:S01]  /*9fc0*/  FFMA R44, R73.reuse, R3, R44 ;  /* 0x00000003492c7223 */ /* 0x040fe2000000002c */
[C---:B------:R-:W-:Y:S01]  /*9fd0*/  FFMA R45, R73.reuse, R2, R45 ;  /* 0x00000002492d7223 */ /* 0x040fe2000000002d */
[C---:B------:R-:W-:Y:S01]  /*9fe0*/  FFMA R46, R73.reuse, R5, R46 ;  /* 0x00000005492e7223 */ /* 0x040fe2000000002e */
[----:B------:R1:W-:Y:S01]  /*9ff0*/  STS.128 [R164+0x8400], R16 ;  /* 0x00840010a4007388 */ /* 0x0003e20000000c00 */
[----:B------:R-:W-:Y:S01]  /*a000*/  FFMA R51, R73, R0, R51 ;  /* 0x0000000049337223 */ /* 0x000fe20000000033 */
[--C-:B------:R-:W-:Y:S01]  /*a010*/  HADD2.F32 R3, -RZ, R128.reuse.H0_H0 ;  /* 0x20000080ff037230 */ /* 0x100fe20000004100 */
[----:B------:R-:W-:Y:S01]  /*a020*/  F2FP.F16.F32.PACK_AB R24, R25, R24 ;  /* 0x000000181918723e */ /* 0x000fe200000000ff */
[----:B------:R-:W-:Y:S01]  /*a030*/  HADD2.F32 R0, -RZ, R128.H1_H1 ;  /* 0x30000080ff007230 */ /* 0x000fe20000004100 */
[----:B------:R-:W-:Y:S01]  /*a040*/  F2FP.F16.F32.PACK_AB R25, R31, R26 ;  /* 0x0000001a1f19723e */ /* 0x000fe200000000ff */
        /* <DEDUP_REMOVED lines=16> */
[----:B------:R-:W-:Y:S01]  /*a150*/  FFMA R52, R73, R0, R52 ;  /* 0x0000000049347223 */ /* 0x000fe20000000034 */
[----:B------:R-:W-:Y:S01]  /*a160*/  F2FP.F16.F32.PACK_AB R35, R43, R38 ;  /* 0x000000262b23723e */ /* 0x000fe200000000ff */
[C---:B------:R-:W-:Y:S01]  /*a170*/  FFMA R53, R73.reuse, R2, R53 ;  /* 0x0000000249357223 */ /* 0x040fe20000000035 */
[----:B------:R-:W-:Y:S01]  /*a180*/  FFMA R54, R73, R3, R54 ;  /* 0x0000000349367223 */ /* 0x000fe20000000036 */
[----:B------:R-:W-:Y:S01]  /*a190*/  HADD2.F32 R0, -RZ, R131.H1_H1 ;  /* 0x30000083ff007230 */ /* 0x000fe20000004100 */
[----:B------:R-:W-:Y:S01]  /*a1a0*/  F2FP.F16.F32.PACK_AB R40, R41, R40 ;  /* 0x000000282928723e */ /* 0x000fe200000000ff */
[----:B------:R1:W-:Y:S01]  /*a1b0*/  STS.128 [R154+0x8400], R32 ;  /* 0x008400209a007388 */ /* 0x0003e20000000c00 */
[C---:B------:R-:W-:Y:S01]  /*a1c0*/  FMUL R59, R70.reuse, R59 ;  /* 0x0000003b463b7220 */ /* 0x040fe20000400000 */
[--C-:B------:R-:W-:Y:S01]  /*a1d0*/  HADD2.F32 R3, -RZ, R136.reuse.H0_H0 ;  /* 0x20000088ff037230 */ /* 0x100fe20000004100 */
[----:B------:R-:W-:Y:S01]  /*a1e0*/  F2FP.F16.F32.PACK_AB R41, R47, R42 ;  /* 0x0000002a2f29723e */ /* 0x000fe200000000ff */
[----:B------:R-:W-:Y:S01]  /*a1f0*/  HADD2.F32 R2, -RZ, R136.H1_H1 ;  /* 0x30000088ff027230 */ /* 0x000fe20000004100 */
[----:B------:R-:W-:Y:S01]  /*a200*/  F2FP.F16.F32.PACK_AB R42, R45, R44 ;  /* 0x0000002c2d2a723e */ /* 0x000fe200000000ff */
[--C-:B------:R-:W-:Y:S01]  /*a210*/  HADD2.F32 R5, -RZ, R137.reuse.H0_H0 ;  /* 0x20000089ff057230 */ /* 0x100fe20000004100 */
        /* <DEDUP_REMOVED lines=8> */
[----:B------:R-:W-:Y:S01]  /*a2a0*/  FFMA R58, R73, R5, R58 ;  /* 0x00000005493a7223 */ /* 0x000fe2000000003a */
[----:B------:R-:W-:Y:S01]  /*a2b0*/  HADD2.F32 R2, -RZ, R138.H1_H1 ;  /* 0x3000008aff027230 */ /* 0x000fe20000004100 */
[----:B------:R-:W-:Y:S01]  /*a2c0*/  F2FP.F16.F32.PACK_AB R48, R49, R48 ;  /* 0x000000303130723e */ /* 0x000fe200000000ff */
[--C-:B------:R-:W-:Y:S01]  /*a2d0*/  HADD2.F32 R5, -RZ, R139.reuse.H0_H0 ;  /* 0x2000008bff057230 */ /* 0x100fe20000004100 */
[----:B------:R-:W-:Y:S01]  /*a2e0*/  F2FP.F16.F32.PACK_AB R49, R55, R50 ;  /* 0x000000323731723e */ /* 0x000fe200000000ff */
[----:B------:R-:W-:Y:S02]  /*a2f0*/  HADD2.F32 R4, -RZ, R139.H1_H1 ;  /* 0x3000008bff047230 */ /* 0x000fe40000004100 */
[----:B------:R-:W-:Y:S01]  /*a300*/  FFMA R63, R73, R0, R63 ;  /* 0x00000000493f7223 */ /* 0x000fe2000000003f */
[----:B------:R-:W-:Y:S01]  /*a310*/  FMUL R67, R70, R67 ;  /* 0x0000004346437220 */ /* 0x000fe20000400000 */
[----:B------:R-:W-:Y:S01]  /*a320*/  F2FP.F16.F32.PACK_AB R50, R53, R52 ;  /* 0x000000343532723e */ /* 0x000fe200000000ff */
[----:B------:R-:W-:Y:S01]  /*a330*/  FFMA R60, R73, R3, R60 ;  /* 0x00000003493c7223 */ /* 0x000fe2000000003c */
[----:B------:R-:W-:Y:S01]  /*a340*/  F2FP.F16.F32.PACK_AB R51, R59, R54 ;  /* 0x000000363b33723e */ /* 0x000fe200000000ff */
[C---:B------:R-:W-:Y:S01]  /*a350*/  FFMA R61, R73.reuse, R2, R61 ;  /* 0x00000002493d7223 */ /* 0x040fe2000000003d */
[C---:B------:R-:W-:Y:S01]  /*a360*/  FFMA R62, R73.reuse, R5, R62 ;  /* 0x00000005493e7223 */ /* 0x040fe2000000003e */
[----:B------:R-:W-:Y:S01]  /*a370*/  FFMA R67, R73, R4, R67 ;  /* 0x0000000449437223 */ /* 0x000fe20000000043 */
[----:B------:R-:W-:Y:S01]  /*a380*/  F2FP.F16.F32.PACK_AB R56, R57, R56 ;  /* 0x000000383938723e */ /* 0x000fe200000000ff */
[----:B------:R1:W-:Y:S01]  /*a390*/  STS.128 [R153+0x8400], R48 ;  /* 0x0084003099007388 */ /* 0x0003e20000000c00 */
[----:B------:R-:W-:Y:S02]  /*a3a0*/  F2FP.F16.F32.PACK_AB R57, R63, R58 ;  /* 0x0000003a3f39723e */ /* 0x000fe400000000ff */
        /* <DEDUP_REMOVED lines=23> */
.L_x_132:
[----:B------:R-:W-:Y:S05]  /*a520*/  BSYNC.RECONVERGENT B0 ;  /* 0x0000000000007941 */ /* 0x000fea0003800200 */
.L_x_131:
        /* <DEDUP_REMOVED lines=21> */
.L_x_136:
[----:B------:R-:W-:Y:S05]  /*a680*/  BSYNC B0 ;  /* 0x0000000000007941 */ /* 0x000fea0003800000 */
.L_x_135:
[----:B------:R-:W-:Y:S11]  /*a690*/  ISETP.NE.AND P0, PT, R86, RZ, PT ;  /* 0x000000ff5600720c */ /* 0x000ff60003f05270 */
[----:B------:R-:W-:Y:S02]  /*a6a0*/  @!UPT UIADD3 URZ, UPT, UPT, URZ, URZ, URZ ;  /* 0x000000fffffff290 */ /* 0x000fe4000fffe0ff */
[----:B------:R3:W4:Y:S01]  /*a6b0*/  @P0 LDS.128 R80, [R78+UR44+0x400] ;  /* 0x0004002c4e500984 */ /* 0x0007220008000c00 */
[----:B--2---:R-:W-:Y:S01]  /*a6c0*/  @P0 IMAD.IADD R0, R85, 0x1, R2 ;  /* 0x0000000155000824 */ /* 0x004fe200078e0202 */
        /* <DEDUP_REMOVED lines=10> */
.L_x_134:
[----:B------:R-:W-:Y:S05]  /*a770*/  BSYNC B1 ;  /* 0x0000000000017941 */ /* 0x000fea0003800000 */
.L_x_133:
        /* <DEDUP_REMOVED lines=8> */
[----:B-1----:R-:W-:Y:S02]  /*a800*/  IMAD.MOV.U32 R8, RZ, RZ, 0x192 ;  /* 0x00000192ff087424 */ /* 0x002fe400078e00ff */
[----:B------:R-:W-:Y:S01]  /*a810*/  IMAD.MOV.U32 R13, RZ, RZ, RZ ;  /* 0x000000ffff0d7224 */ /* 0x000fe200078e00ff */
[----:B------:R-:W1:Y:S01]  /*a820*/  LDCU.64 UR6, c[0x4][0x78] ;  /* 0x01000f00ff0677ac */ /* 0x000e620008000a00 */
[----:B------:R-:W2:Y:S01]  /*a830*/  LDC.64 R2, c[0x4][R3] ;  /* 0x0100000003027b82 */ /* 0x000ea20000000a00 */
[----:B------:R-:W5:Y:S01]  /*a840*/  LDCU.64 UR4, c[0x4][0x10] ;  /* 0x01000200ff0477ac */ /* 0x000f620008000a00 */
[----:B---3--:R-:W-:Y:S01]  /*a850*/  MOV R5, UR9 ;  /* 0x0000000900057c02 */ /* 0x008fe20008000f00 */
[----:B------:R-:W-:Y:S01]  /*a860*/  IMAD.U32 R4, RZ, RZ, UR8 ;  /* 0x00000008ff047e24 */ /* 0x000fe2000f8e00ff */
[----:B-1----:R-:W-:Y:S01]  /*a870*/  MOV R7, UR7 ;  /* 0x0000000700077c02 */ /* 0x002fe20008000f00 */
[----:B------:R-:W-:Y:S01]  /*a880*/  IMAD.U32 R6, RZ, RZ, UR6 ;  /* 0x00000006ff067e24 */ /* 0x000fe2000f8e00ff */
[----:B-----5:R-:W-:Y:S01]  /*a890*/  MOV R11, UR5 ;  /* 0x00000005000b7c02 */ /* 0x020fe20008000f00 */
[----:B------:R-:W-:Y:S02]  /*a8a0*/  IMAD.U32 R10, RZ, RZ, UR4 ;  /* 0x00000004ff0a7e24 */ /* 0x000fe4000f8e00ff */
[----:B------:R-:W-:Y:S07]  /*a8b0*/  LEPC R20, `(.L_x_138) ;  /* 0x000000001014794e */ /* 0x000fee0000000000 */
[----:B--2-4-:R-:W-:Y:S05]  /*a8c0*/  CALL.ABS.NOINC R2 ;  /* 0x0000000002007343 */ /* 0x014fea0003c00000 */
.L_x_138:
[----:B------:R-:W-:Y:S01]  /*a8d0*/  ISETP.NE.AND P0, PT, R160, RZ, PT ;  /* 0x000000ffa000720c */ /* 0x000fe20003f05270 */
[----:B------:R-:W-:Y:S05]  /*a8e0*/  WARPSYNC.ALL ;  /* 0x0000000000007948 */ /* 0x000fea0003800000 */
[----:B------:R-:W-:Y:S01]  /*a8f0*/  R2UR UR4, R71 ;  /* 0x00000000470472ca */ /* 0x000fe200000e0000 */
[--C-:B----4-:R-:W-:Y:S01]  /*a900*/  HADD2.F32 R72, -RZ, R80.reuse.H0_H0 ;  /* 0x20000050ff487230 */ /* 0x110fe20000004100 */
[----:B------:R-:W-:Y:S01]  /*a910*/  IADD3 R166, PT, PT, R166, 0xa0, RZ ;  /* 0x000000a0a6a67810 */ /* 0x000fe20007ffe0ff */
[----:B------:R-:W-:Y:S01]  /*a920*/  HADD2.F32 R74, -RZ, R80.H1_H1 ;  /* 0x30000050ff4a7230 */ /* 0x000fe20000004100 */
[----:B------:R-:W-:Y:S01]  /*a930*/  BSSY.RECONVERGENT B0, `(.L_x_139) ;  /* 0x00000fd000007945 */ /* 0x000fe20003800200 */
[--C-:B------:R-:W-:Y:S01]  /*a940*/  HADD2.F32 R75, -RZ, R81.reuse.H0_H0 ;  /* 0x20000051ff4b7230 */ /* 0x100fe20000004100 */
[----:B------:R-:W-:Y:S01]  /*a950*/  LOP3.LUT R166, R166, 0xfefffff8, RZ, 0xc0, !PT ;  /* 0xfefffff8a6a67812 */ /* 0x000fe200078ec0ff */
[----:B------:R-:W-:Y:S02]  /*a960*/  HADD2.F32 R76, -RZ, R81.H1_H1 ;  /* 0x30000051ff4c7230 */ /* 0x000fe40000004100 */
[--C-:B------:R-:W-:Y:S02]  /*a970*/  HADD2.F32 R77, -RZ, R82.reuse.H0_H0 ;  /* 0x20000052ff4d7230 */ /* 0x100fe40000004100 */
[----:B------:R-:W-:Y:S02]  /*a980*/  HADD2.F32 R78, -RZ, R82.H1_H1 ;  /* 0x30000052ff4e7230 */ /* 0x000fe40000004100 */
[----:B-1----:R-:W1:Y:S01]  /*a990*/  LDTM.x64 R4, tmem[UR4+0xc0] ;  /* 0x0000c004000479ee */ /* 0x002e620008340000 */
[----:B------:R-:W-:Y:S01]  /*a9a0*/  NOP ;  /* 0x0000000000007918 */ /* 0x000fe20000000000 */
[----:B-1----:R1:W-:Y:S01]  /*a9b0*/  SYNCS.ARRIVE.TRANS64.RED.A1T0 RZ, [R166+URZ], RZ ;  /* 0x000000ffa6ff79a7 */ /* 0x0023e200081004ff */
[--C-:B------:R-:W-:Y:S02]  /*a9c0*/  HADD2.F32 R79, -RZ, R83.reuse.H0_H0 ;  /* 0x20000053ff4f7230 */ /* 0x100fe40000004100 */
[----:B------:R-:W-:Y:S02]  /*a9d0*/  HADD2.F32 R80, -RZ, R83.H1_H1 ;  /* 0x30000053ff507230 */ /* 0x000fe40000004100 */
[--C-:B--2---:R-:W-:Y:S02]  /*a9e0*/  HADD2.F32 R81, -RZ, R88.reuse.H0_H0 ;  /* 0x20000058ff517230 */ /* 0x104fe40000004100 */
[----:B------:R-:W-:Y:S02]  /*a9f0*/  HADD2.F32 R83, -RZ, R88.H1_H1 ;  /* 0x30000058ff537230 */ /* 0x000fe40000004100 */
[--C-:B------:R-:W-:Y:S02]  /*aa00*/  HADD2.F32 R82, -RZ, R89.reuse.H0_H0 ;  /* 0x20000059ff527230 */ /* 0x100fe40000004100 */
[----:B------:R-:W-:Y:S02]  /*aa10*/  HADD2.F32 R84, -RZ, R89.H1_H1 ;  /* 0x30000059ff547230 */ /* 0x000fe40000004100 */
[--C-:B------:R-:W-:Y:S02]  /*aa20*/  HADD2.F32 R85, -RZ, R90.reuse.H0_H0 ;  /* 0x2000005aff557230 */ /* 0x100fe40000004100 */
[----:B------:R-:W-:Y:S02]  /*aa30*/  HADD2.F32 R86, -RZ, R90.H1_H1 ;  /* 0x3000005aff567230 */ /* 0x000fe40000004100 */
[--C-:B------:R-:W-:Y:S02]  /*aa40*/  HADD2.F32 R87, -RZ, R91.reuse.H0_H0 ;  /* 0x2000005bff577230 */ /* 0x100fe40000004100 */
[----:B------:R-:W-:Y:S02]  /*aa50*/  HADD2.F32 R88, -RZ, R91.H1_H1 ;  /* 0x3000005bff587230 */ /* 0x000fe40000004100 */
[--C-:B------:R-:W-:Y:S02]  /*aa60*/  HADD2.F32 R89, -RZ, R96.reuse.H0_H0 ;  /* 0x20000060ff597230 */ /* 0x100fe40000004100 */
[C---:B------:R-:W-:Y:S01]  /*aa70*/  FMUL R4, R70.reuse, R4 ;  /* 0x0000000446047220 */ /* 0x040fe20000400000 */
[C---:B------:R-:W-:Y:S01]  /*aa80*/  FMUL R5, R70.reuse, R5 ;  /* 0x0000000546057220 */ /* 0x040fe20000400000 */
[C---:B------:R-:W-:Y:S01]  /*aa90*/  FMUL R6, R70.reuse, R6 ;  /* 0x0000000646067220 */ /* 0x040fe20000400000 */
[C---:B------:R-:W-:Y:S01]  /*aaa0*/  FMUL R7, R70.reuse, R7 ;  /* 0x0000000746077220 */ /* 0x040fe20000400000 */
[C---:B------:R-:W-:Y:S01]  /*aab0*/  FFMA R4, R73.reuse, R72, R4 ;  /* 0x0000004849047223 */ /* 0x040fe20000000004 */
[C---:B------:R-:W-:Y:S01]  /*aac0*/  FFMA R5, R73.reuse, R74, R5 ;  /* 0x0000004a49057223 */ /* 0x040fe20000000005 */
[C---:B------:R-:W-:Y:S01]  /*aad0*/  FFMA R6, R73.reuse, R75, R6 ;  /* 0x0000004b49067223 */ /* 0x040fe20000000006 */
[----:B------:R-:W-:Y:S01]  /*aae0*/  FFMA R7, R73, R76, R7 ;  /* 0x0000004c49077223 */ /* 0x000fe20000000007 */
[C---:B------:R-:W-:Y:S01]  /*aaf0*/  FMUL R8, R70.reuse, R8 ;  /* 0x0000000846087220 */ /* 0x040fe20000400000 */
[C---:B------:R-:W-:Y:S01]  /*ab00*/  FMUL R9, R70.reuse, R9 ;  /* 0x0000000946097220 */ /* 0x040fe20000400000 */
[----:B------:R-:W-:Y:S01]  /*ab10*/  F2FP.F16.F32.PACK_AB R4, R5, R4 ;  /* 0x000000040504723e */ /* 0x000fe200000000ff */
[C---:B------:R-:W-:Y:S01]  /*ab20*/  FMUL R10, R70.reuse, R10 ;  /* 0x0000000a460a7220 */ /* 0x040fe20000400000 */
[----:B------:R-:W-:Y:S01]  /*ab30*/  F2FP.F16.F32.PACK_AB R5, R7, R6 ;  /* 0x000000060705723e */ /* 0x000fe200000000ff */
[C---:B------:R-:W-:Y:S01]  /*ab40*/  FFMA R8, R73.reuse, R77, R8 ;  /* 0x0000004d49087223 */ /* 0x040fe20000000008 */
[C---:B------:R-:W-:Y:S01]  /*ab50*/  FFMA R9, R73.reuse, R78, R9 ;  /* 0x0000004e49097223 */ /* 0x040fe20000000009 */
[----:B------:R-:W-:Y:S01]  /*ab60*/  FFMA R10, R73, R79, R10 ;  /* 0x0000004f490a7223 */ /* 0x000fe2000000000a */
[C---:B------:R-:W-:Y:S01]  /*ab70*/  FMUL R11, R70.reuse, R11 ;  /* 0x0000000b460b7220 */ /* 0x040fe20000400000 */
[C---:B------:R-:W-:Y:S01]  /*ab80*/  FMUL R0, R70.reuse, R12 ;  /* 0x0000000c46007220 */ /* 0x040fe20000400000 */
[C---:B------:R-:W-:Y:S01]  /*ab90*/  FMUL R2, R70.reuse, R13 ;  /* 0x0000000d46027220 */ /* 0x040fe20000400000 */
[----:B------:R-:W-:Y:S01]  /*aba0*/  F2FP.F16.F32.PACK_AB R6, R9, R8 ;  /* 0x000000080906723e */ /* 0x000fe200000000ff */
[C---:B------:R-:W-:Y:S01]  /*abb0*/  FFMA R11, R73.reuse, R80, R11 ;  /* 0x00000050490b7223 */ /* 0x040fe2000000000b */
[C---:B------:R-:W-:Y:S01]  /*abc0*/  FFMA R0, R73.reuse, R81, R0 ;  /* 0x0000005149007223 */ /* 0x040fe20000000000 */
[----:B------:R-:W-:Y:S01]  /*abd0*/  FFMA R2, R73, R83, R2 ;  /* 0x0000005349027223 */ /* 0x000fe20000000002 */
[C---:B------:R-:W-:Y:S01]  /*abe0*/  FMUL R3, R70.reuse, R14 ;  /* 0x0000000e46037220 */ /* 0x040fe20000400000 */
[C---:B------:R-:W-:Y:S01]  /*abf0*/  FMUL R15, R70.reuse, R15 ;  /* 0x0000000f460f7220 */ /* 0x040fe20000400000 */
[----:B------:R-:W-:Y:S01]  /*ac00*/  F2FP.F16.F32.PACK_AB R7, R11, R10 ;  /* 0x0000000a0b07723e */ /* 0x000fe200000000ff */
[----:B------:R-:W-:Y:S01]  /*ac10*/  FMUL R12, R70, R16 ;  /* 0x00000010460c7220 */ /* 0x000fe20000400000 */
[----:B------:R-:W-:Y:S01]  /*ac20*/  F2FP.F16.F32.PACK_AB R8, R2, R0 ;  /* 0x000000000208723e */ /* 0x000fe200000000ff */
[C---:B------:R-:W-:Y:S01]  /*ac30*/  FFMA R3, R73.reuse, R82, R3 ;  /* 0x0000005249037223 */ /* 0x040fe20000000003 */
[C---:B------:R-:W-:Y:S01]  /*ac40*/  FFMA R15, R73.reuse, R84, R15 ;  /* 0x00000054490f7223 */ /* 0x040fe2000000000f */
[----:B------:R1:W-:Y:S01]  /*ac50*/  STS.128 [R165+UR44+0xc400], R4 ;  /* 0x00c40004a5007988 */ /* 0x0003e20008000c2c */
[----:B------:R-:W-:Y:S01]  /*ac60*/  FFMA R12, R73, R85, R12 ;  /* 0x00000055490c7223 */ /* 0x000fe2000000000c */
[C---:B------:R-:W-:Y:S01]  /*ac70*/  FMUL R13, R70.reuse, R17 ;  /* 0x00000011460d7220 */ /* 0x040fe20000400000 */
[C---:B------:R-:W-:Y:S01]  /*ac80*/  FMUL R14, R70.reuse, R18 ;  /* 0x00000012460e7220 */ /* 0x040fe20000400000 */
[----:B------:R-:W-:Y:S01]  /*ac90*/  F2FP.F16.F32.PACK_AB R9, R15, R3 ;  /* 0x000000030f09723e */ /* 0x000fe200000000ff */
[C---:B------:R-:W-:Y:S01]  /*aca0*/  FMUL R19, R70.reuse, R19 ;  /* 0x0000001346137220 */ /* 0x040fe20000400000 */
[C---:B------:R-:W-:Y:S01]  /*acb0*/  FFMA R13, R73.reuse, R86, R13 ;  /* 0x00000056490d7223 */ /* 0x040fe2000000000d */
[C---:B------:R-:W-:Y:S01]  /*acc0*/  FFMA R14, R73.reuse, R87, R14 ;  /* 0x00000057490e7223 */ /* 0x040fe2000000000e */
[----:B------:R-:W-:Y:S02]  /*acd0*/  HADD2.F32 R90, -RZ, R96.H1_H1 ;  /* 0x30000060ff5a7230 */ /* 0x000fe40000004100 */
[----:B------:R-:W-:Y:S01]  /*ace0*/  FFMA R19, R73, R88, R19 ;  /* 0x0000005849137223 */ /* 0x000fe20000000013 */
[C---:B------:R-:W-:Y:S01]  /*acf0*/  FMUL R16, R70.reuse, R20 ;  /* 0x0000001446107220 */ /* 0x040fe20000400000 */
[----:B------:R-:W-:Y:S01]  /*ad00*/  F2FP.F16.F32.PACK_AB R10, R13, R12 ;  /* 0x0000000c0d0a723e */ /* 0x000fe200000000ff */
[--C-:B------:R-:W-:Y:S02]  /*ad10*/  HADD2.F32 R91, -RZ, R97.reuse.H0_H0 ;  /* 0x20000061ff5b7230 */ /* 0x100fe40000004100 */
[C---:B------:R-:W-:Y:S01]  /*ad20*/  FMUL R17, R70.reuse, R21 ;  /* 0x0000001546117220 */ /* 0x040fe20000400000 */
[----:B------:R-:W-:Y:S01]  /*ad30*/  F2FP.F16.F32.PACK_AB R11, R19, R14 ;  /* 0x0000000e130b723e */ /* 0x000fe200000000ff */
[C---:B------:R-:W-:Y:S01]  /*ad40*/  FFMA R16, R73.reuse, R89, R16 ;  /* 0x0000005949107223 */ /* 0x040fe20000000010 */
[----:B------:R-:W-:Y:S02]  /*ad50*/  HADD2.F32 R92, -RZ, R97.H1_H1 ;  /* 0x30000061ff5c7230 */ /* 0x000fe40000004100 */
[----:B------:R-:W-:Y:S01]  /*ad60*/  FFMA R17, R73, R90, R17 ;  /* 0x0000005a49117223 */ /* 0x000fe20000000011 */
[C---:B------:R-:W-:Y:S01]  /*ad70*/  FMUL R18, R70.reuse, R22 ;  /* 0x0000001646127220 */ /* 0x040fe20000400000 */
[----:B------:R1:W-:Y:S01]  /*ad80*/  STS.128 [R167+0xc400], R8 ;  /* 0x00c40008a7007388 */ /* 0x0003e20000000c00 */
[--C-:B------:R-:W-:Y:S02]  /*ad90*/  HADD2.F32 R93, -RZ, R98.reuse.H0_H0 ;  /* 0x20000062ff5d7230 */ /* 0x100fe40000004100 */
[C---:B------:R-:W-:Y:S01]  /*ada0*/  FMUL R23, R70.reuse, R23 ;  /* 0x0000001746177220 */ /* 0x040fe20000400000 */
[----:B------:R-:W-:Y:S01]  /*adb0*/  F2FP.F16.F32.PACK_AB R16, R17, R16 ;  /* 0x000000101110723e */ /* 0x000fe200000000ff */
[C---:B------:R-:W-:Y:S01]  /*adc0*/  FFMA R18, R73.reuse, R91, R18 ;  /* 0x0000005b49127223 */ /* 0x040fe20000000012 */
[----:B------:R-:W-:Y:S02]  /*add0*/  HADD2.F32 R94, -RZ, R98.H1_H1 ;  /* 0x30000062ff5e7230 */ /* 0x000fe40000004100 */
[----:B------:R-:W-:Y:S01]  /*ade0*/  FFMA R23, R73, R92, R23 ;  /* 0x0000005c49177223 */ /* 0x000fe20000000017 */
[C---:B------:R-:W-:Y:S01]  /*adf0*/  FMUL R20, R70.reuse, R24 ;  /* 0x0000001846147220 */ /* 0x040fe20000400000 */
[--C-:B------:R-:W-:Y:S02]  /*ae00*/  HADD2.F32 R95, -RZ, R99.reuse.H0_H0 ;  /* 0x20000063ff5f7230 */ /* 0x100fe40000004100 */
[C---:B------:R-:W-:Y:S01]  /*ae10*/  FMUL R21, R70.reuse, R25 ;  /* 0x0000001946157220 */ /* 0x040fe20000400000 */
[----:B------:R-:W-:Y:S01]  /*ae20*/  HADD2.F32 R96, -RZ, R99.H1_H1 ;  /* 0x30000063ff607230 */ /* 0x000fe20000004100 */
[----:B------:R-:W-:Y:S01]  /*ae30*/  F2FP.F16.F32.PACK_AB R17, R23, R18 ;  /* 0x000000121711723e */ /* 0x000fe200000000ff */
[C---:B------:R-:W-:Y:S01]  /*ae40*/  FFMA R20, R73.reuse, R93, R20 ;  /* 0x0000005d49147223 */ /* 0x040fe20000000014 */
        /* <DEDUP_REMOVED lines=16> */
[--C-:B------:R-:W-:Y:S01]  /*af50*/  HADD2.F32 R101, -RZ, R106.reuse.H0_H0 ;  /* 0x2000006aff657230 */ /* 0x100fe20000004100 */
[----:B------:R1:W-:Y:S01]  /*af60*/  STS.128 [R164+0xc400], R16 ;  /* 0x00c40010a4007388 */ /* 0x0003e20000000c00 */
        /* <DEDUP_REMOVED lines=69> */
[C---:B------:R-:W-:Y:S01]  /*b3c0*/  FFMA R45, R73.reuse, R118, R45 ;  /* 0x00000076492d7223 */ /* 0x040fe2000000002d */
[C---:B------:R-:W-:Y:S01]  /*b3d0*/  FMUL R46, R70.reuse, R50 ;  /* 0x00000032462e7220 */ /* 0x040fe20000400000 */
[--C-:B------:R-:W-:Y:S02]  /*b3e0*/  HADD2.F32 R121, -RZ, R128.reuse.H0_H0 ;  /* 0x20000080ff797230 */ /* 0x100fe40000004100 */
[C---:B------:R-:W-:Y:S01]  /*b3f0*/  FMUL R51, R70.reuse, R51 ;  /* 0x0000003346337220 */ /* 0x040fe20000400000 */
[----:B------:R-:W-:Y:S02]  /*b400*/  HADD2.F32 R122, -RZ, R128.H1_H1 ;  /* 0x30000080ff7a7230 */ /* 0x000fe40000004100 */
[C---:B------:R-:W-:Y:S01]  /*b410*/  FMUL R48, R70.reuse, R52 ;  /* 0x0000003446307220 */ /* 0x040fe20000400000 */
[--C-:B------:R-:W-:Y:S02]  /*b420*/  HADD2.F32 R123, -RZ, R129.reuse.H0_H0 ;  /* 0x20000081ff7b7230 */ /* 0x100fe40000004100 */
[C---:B------:R-:W-:Y:S01]  /*b430*/  FMUL R49, R70.reuse, R53 ;  /* 0x0000003546317220 */ /* 0x040fe20000400000 */
[C---:B------:R-:W-:Y:S01]  /*b440*/  FFMA R46, R73.reuse, R119, R46 ;  /* 0x00000077492e7223 */ /* 0x040fe2000000002e */
[----:B------:R-:W-:Y:S02]  /*b450*/  HADD2.F32 R124, -RZ, R129.H1_H1 ;  /* 0x30000081ff7c7230 */ /* 0x000fe40000004100 */
[C---:B------:R-:W-:Y:S01]  /*b460*/  FMUL R50, R70.reuse, R54 ;  /* 0x0000003646327220 */ /* 0x040fe20000400000 */
[C---:B------:R-:W-:Y:S01]  /*b470*/  FFMA R51, R73.reuse, R120, R51 ;  /* 0x0000007849337223 */ /* 0x040fe20000000033 */
        /* <DEDUP_REMOVED lines=11> */
[----:B------:R-:W-:Y:S01]  /*b530*/  FFMA R55, R73, R124, R55 ;  /* 0x0000007c49377223 */ /* 0x000fe20000000037 */
[--C-:B------:R-:W-:Y:S02]  /*b540*/  HADD2.F32 R129, -RZ, R136.reuse.H0_H0 ;  /* 0x20000088ff817230 */ /* 0x100fe40000004100 */
[C---:B------:R-:W-:Y:S01]  /*b550*/  FMUL R59, R70.reuse, R59 ;  /* 0x0000003b463b7220 */ /* 0x040fe20000400000 */
[----:B------:R-:W-:Y:S01]  /*b560*/  F2FP.F16.F32.PACK_AB R42, R45, R44 ;  /* 0x0000002c2d2a723e */ /* 0x000fe200000000ff */
[----:B------:R-:W-:Y:S01]  /*b570*/  FFMA R52, R73, R125, R52 ;  /* 0x0000007d49347223 */ /* 0x000fe20000000034 */
[----:B------:R-:W-:Y:S01]  /*b580*/  F2FP.F16.F32.PACK_AB R43, R51, R46 ;  /* 0x0000002e332b723e */ /* 0x000fe200000000ff */
[----:B------:R-:W-:Y:S02]  /*b590*/  HADD2.F32 R130, -RZ, R136.H1_H1 ;  /* 0x30000088ff827230 */ /* 0x000fe40000004100 */
[C---:B------:R-:W-:Y:S01]  /*b5a0*/  FMUL R56, R70.reuse, R60 ;  /* 0x0000003c46387220 */ /* 0x040fe20000400000 */
[C---:B------:R-:W-:Y:S01]  /*b5b0*/  FFMA R53, R73.reuse, R126, R53 ;  /* 0x0000007e49357223 */ /* 0x040fe20000000035 */
[--C-:B------:R-:W-:Y:S01]  /*b5c0*/  HADD2.F32 R131, -RZ, R137.reuse.H0_H0 ;  /* 0x20000089ff837230 */ /* 0x100fe20000004100 */
[----:B------:R1:W-:Y:S01]  /*b5d0*/  STS.128 [R170+0xc400], R40 ;  /* 0x00c40028aa007388 */ /* 0x0003e20000000c00 */
        /* <DEDUP_REMOVED lines=15> */
[----:B------:R-:W-:Y:S02]  /*b6d0*/  HADD2.F32 R136, -RZ, R139.H1_H1 ;  /* 0x3000008bff887230 */ /* 0x000fe40000004100 */
[C---:B------:R-:W-:Y:S01]  /*b6e0*/  FMUL R62, R70.reuse, R66 ;  /* 0x00000042463e7220 */ /* 0x040fe20000400000 */
[----:B------:R-:W-:Y:S01]  /*b6f0*/  F2FP.F16.F32.PACK_AB R49, R55, R50 ;  /* 0x000000323731723e */ /* 0x000fe200000000ff */
        /* <DEDUP_REMOVED lines=32> */
.L_x_140:
[----:B------:R-:W-:Y:S05]  /*b900*/  BSYNC.RECONVERGENT B0 ;  /* 0x0000000000007941 */ /* 0x000fea0003800200 */
.L_x_139:
[----:B------:R-:W-:Y:S01]  /*b910*/  BAR.SYNC.DEFER_BLOCKING 0x1, 0x80 ;  /* 0x0042000000007b1d */ /* 0x000fe20000010000 */
[----:B------:R-:W-:Y:S01]  /*b920*/  UISETP.NE.AND UP0, UPT, UR52, -0x4, UPT ;  /* 0xfffffffc3400788c */ /* 0x000fe2000bf05270 */
[----:B------:R-:W-:Y:S08]  /*b930*/  IADD3 R68, PT, PT, R68, 0x1, RZ ;  /* 0x0000000144447810 */ /* 0x000ff00007ffe0ff */
[----:B------:R-:W-:Y:S05]  /*b940*/  BRA.U !UP0, `(.L_x_141) ;  /* 0x0000000108287547 */ /* 0x000fea000b800000 */
[----:B------:R-:W-:Y:S01]  /*b950*/  ISETP.NE.AND P0, PT, R163, RZ, PT ;  /* 0x000000ffa300720c */ /* 0x000fe20003f05270 */
[----:B------:R-:W-:Y:S01]  /*b960*/  IMAD.U32 R3, RZ, RZ, UR46 ;  /* 0x0000002eff037e24 */ /* 0x000fe2000f8e00ff */
[----:B------:R-:W-:Y:S01]  /*b970*/  UIADD3 UR4, UPT, UPT, UR46, 0x1, URZ ;  /* 0x000000012e047890 */ /* 0x000fe2000fffe0ff */
[----:B------:R-:W-:Y:S03]  /*b980*/  IMAD.U32 R0, RZ, RZ, UR47 ;  /* 0x0000002fff007e24 */ /* 0x000fe6000f8e00ff */
[----:B------:R-:W-:Y:S04]  /*b990*/  UISETP.NE.AND UP0, UPT, UR4, 0x4, UPT ;  /* 0x000000040400788c */ /* 0x000fe8000bf05270 */
[----:B------:R-:W-:Y:S03]  /*b9a0*/  USEL UR46, UR4, URZ, UP0 ;  /* 0x000000ff042e7287 */ /* 0x000fe60008000000 */
[----:B------:R-:W-:Y:S05]  /*b9b0*/  @P0 LEA R3, R3, UR44, 0x3 ;  /* 0x0000002c03030c11 */ /* 0x000fea000f8e18ff */
[----:B------:R-:W-:Y:S05]  /*b9c0*/  @P0 VIADD R3, R3, 0x40 ;  /* 0x0000004003030836 */ /* 0x000fea0000000000 */
[----:B------:R-:W-:Y:S04]  /*b9d0*/  @P0 PRMT R0, R0, 0x654, R3 ;  /* 0x0000065400000816 */ /* 0x000fe80000000003 */
[----:B------:R2:W-:Y:S03]  /*b9e0*/  @P0 SYNCS.ARRIVE.TRANS64.RED.A1T0 RZ, [R0+URZ], RZ ;  /* 0x000000ff00ff09a7 */ /* 0x0005e600081004ff */
.L_x_141:
[----:B------:R-:W-:Y:S01]  /*b9f0*/  R2UR UR4, R148 ;  /* 0x00000000940472ca */ /* 0x000fe200000e0000 */
[----:B------:R-:W-:Y:S01]  /*ba00*/  UISETP.NE.AND UP0, UPT, UR62, URZ, UPT ;  /* 0x000000ff3e00728c */ /* 0x000fe2000bf05270 */
[----:B------:R-:W-:Y:S01]  /*ba10*/  ISETP.NE.AND P0, PT, R152, 0x2, PT ;  /* 0x000000029800780c */ /* 0x000fe20003f05270 */
[----:B------:R-:W-:Y:S01]  /*ba20*/  UIADD3 UR24, UPT, UPT, UR38, UR63, URZ ;  /* 0x0000003f26187290 */ /* 0x000fe2000fffe0ff */
[----:B------:R-:W-:Y:S01]  /*ba30*/  ISETP.NE.AND P1, PT, R68, 0x2, PT ;  /* 0x000000024400780c */ /* 0x000fe20003f25270 */
[----:B------:R-:W-:Y:S01]  /*ba40*/  UIADD3 UR52, UPT, UPT, UR52, 0x4, URZ ;  /* 0x0000000434347890 */ /* 0x000fe2000fffe0ff */
[----:B--2---:R-:W-:Y:S01]  /*ba50*/  SEL R0, RZ, 0x1, P0 ;  /* 0x00000001ff007807 */ /* 0x004fe20000000000 */
[----:B------:R-:W-:Y:S01]  /*ba60*/  UMOV UR36, UR61 ;  /* 0x0000003d00247c82 */ /* 0x000fe20008000000 */
[----:B------:R-:W-:Y:S02]  /*ba70*/  SEL R3, RZ, 0x1, P1 ;  /* 0x00000001ff037807 */ /* 0x000fe40000800000 */
[----:B------:R-:W-:Y:S02]  /*ba80*/  LOP3.LUT R155, R155, R0, RZ, 0x3c, !PT ;  /* 0x000000009b9b7212 */ /* 0x000fe400078e3cff */
[----:B------:R-:W-:Y:S01]  /*ba90*/  LOP3.LUT R156, R156, R3, RZ, 0x3c, !PT ;  /* 0x000000039c9c7212 */ /* 0x000fe200078e3cff */
[----:B------:R-:W-:Y:S01]  /*baa0*/  UIADD3 UR28, UPT, UPT, UR37, UR4, URZ ;  /* 0x00000004251c7290 */ /* 0x000fe2000fffe0ff */
[----:B------:R-:W-:Y:S02]  /*bab0*/  SEL R152, R152, RZ, P0 ;  /* 0x000000ff98987207 */ /* 0x000fe40000000000 */
[----:B------:R-:W-:Y:S01]  /*bac0*/  SEL R68, R68, RZ, P1 ;  /* 0x000000ff44447207 */ /* 0x000fe20000800000 */
[----:B------:R-:W-:Y:S08]  /*bad0*/  BRA.U UP0, `(.L_x_142) ;  /* 0xffffff9d009c7547 */ /* 0x000ff0000b83ffff */
[----:B------:R-:W-:-:S13]  /*bae0*/  R2UR UR4, R149 ;  /* 0x00000000950472ca */ /* 0x000fda00000e0000 */
[----:B------:R-:W-:-:S09]  /*baf0*/  UISETP.NE.AND UP0, UPT, UR4, URZ, UPT ;  /* 0x000000ff0400728c */ /* 0x000fd2000bf05270 */
[----:B------:R-:W-:Y:S05]  /*bb00*/  BRA.U !UP0, `(.L_x_143) ;  /* 0x0000000108487547 */ /* 0x000fea000b800000 */
[----:B------:R-:W2:Y:S02]  /*bb10*/  LDCU.64 UR4, c[0x0][0x890] ;  /* 0x00011200ff0477ac */ /* 0x000ea40008000a00 */
[----:B--2---:R-:W-:-:S04]  /*bb20*/  UISETP.NE.U32.AND UP0, UPT, UR4, URZ, UPT ;  /* 0x000000ff0400728c */ /* 0x004fc8000bf05070 */
[----:B------:R-:W-:-:S09]  /*bb30*/  UISETP.NE.AND.EX UP0, UPT, UR5, URZ, UPT, UP0 ;  /* 0x000000ff0500728c */ /* 0x000fd2000bf05300 */
[----:B------:R-:W-:Y:S05]  /*bb40*/  BRA.U UP0, `(.L_x_144) ;  /* 0x00000001000c7547 */ /* 0x000fea000b800000 */
[----:B------:R-:W-:-:S13]  /*bb50*/  FSETP.NEU.AND P0, PT, R73, RZ, PT ;  /* 0x000000ff4900720b */ /* 0x000fda0003f0d000 */
[----:B------:R-:W-:Y:S05]  /*bb60*/  @!P0 EXIT ;  /* 0x000000000000894d */ /* 0x000fea0003800000 */
[----:B------:R-:W-:Y:S05]  /*bb70*/  BRA `(.L_x_143) ;  /* 0x00000000002c7947 */ /* 0x000fea0003800000 */
.L_x_144:
[----:B------:R-:W-:Y:S01]  /*bb80*/  ISETP.NE.AND P0, PT, R151, RZ, PT ;  /* 0x000000ff9700720c */ /* 0x000fe20003f05270 */
[----:B------:R-:W-:-:S12]  /*bb90*/  BSSY.RECONVERGENT B0, `(.L_x_143) ;  /* 0x0000009000007945 */ /* 0x000fd80003800200 */
[----:B------:R-:W-:Y:S05]  /*bba0*/  @P0 BRA `(.L_x_145) ;  /* 0x0000000000140947 */ /* 0x000fea0003800000 */
[----:B------:R-:W2:Y:S02]  /*bbb0*/  LDCU.64 UR4, c[0x0][0x888] ;  /* 0x00011100ff0477ac */ /* 0x000ea40008000a00 */
[----:B--2---:R-:W-:-:S04]  /*bbc0*/  ISETP.NE.U32.AND P0, PT, RZ, UR4, PT ;  /* 0x00000004ff007c0c */ /* 0x004fc8000bf05070 */
[----:B------:R-:W-:-:S13]  /*bbd0*/  ISETP.NE.AND.EX P0, PT, RZ, UR5, PT, P0 ;  /* 0x00000005ff007c0c */ /* 0x000fda000bf05300 */
[----:B------:R-:W-:Y:S05]  /*bbe0*/  @!P0 EXIT ;  /* 0x000000000000894d */ /* 0x000fea0003800000 */
[----:B------:R-:W-:Y:S05]  /*bbf0*/  BRA `(.L_x_146) ;  /* 0x0000000000087947 */ /* 0x000fea0003800000 */
.L_x_145:
[----:B------:R-:W-:-:S13]  /*bc00*/  FSETP.NEU.AND P0, PT, R73, RZ, PT ;  /* 0x000000ff4900720b */ /* 0x000fda0003f0d000 */
[----:B------:R-:W-:Y:S05]  /*bc10*/  @!P0 EXIT ;  /* 0x000000000000894d */ /* 0x000fea0003800000 */
.L_x_146:
[----:B------:R-:W-:Y:S05]  /*bc20*/  BSYNC.RECONVERGENT B0 ;  /* 0x0000000000007941 */ /* 0x000fea0003800200 */
.L_x_143:
[----:B------:R-:W-:Y:S01]  /*bc30*/  ULEA UR4, UR46, UR44, 0x3 ;  /* 0x0000002c2e047291 */ /* 0x000fe2000f8e18ff */
[----:B------:R-:W-:-:S04]  /*bc40*/  DEPBAR.LE SB0, 0x0 ;  /* 0x000080000000791a */ /* 0x000fc80000000000 */
[----:B------:R-:W-:-:S04]  /*bc50*/  UIADD3 UR4, UPT, UPT, UR4, 0x40, URZ ;  /* 0x0000004004047890 */ /* 0x000fc8000fffe0ff */
[----:B------:R-:W-:-:S09]  /*bc60*/  UPRMT UR4, UR47, 0x654, UR4 ;  /* 0x000006542f047896 */ /* 0x000fd20008000004 */
[----:B------:R-:W-:Y:S01]  /*bc70*/  SYNCS.ARRIVE.TRANS64.RED.A1T0 RZ, [UR4], RZ ;  /* 0x000000ffffff79a7 */ /* 0x000fe20008100404 */
[----:B------:R-:W-:Y:S05]  /*bc80*/  EXIT ;  /* 0x000000000000794d */ /* 0x000fea0003800000 */
.L_x_24:
[----:B--2---:R2:W3:Y:S02]  /*bc90*/  SYNCS.PHASECHK.TRANS64.TRYWAIT P0, [R3+URZ+0xc0], R2 ;  /* 0x0000c002030075a7 */ /* 0x0044e400080011ff */
[----:B---3--:R-:W-:Y:S05]  /*bca0*/  @!P0 NANOSLEEP.SYNCS 0x989680 ;  /* 0x009896800000895d */ /* 0x008fea0003900000 */
[----:B------:R-:W3:Y:S02]  /*bcb0*/  @!P0 SYNCS.PHASECHK.TRANS64 P0, [R3+URZ+0xc0], R2 ;  /* 0x0000c002030085a7 */ /* 0x000ee400080010ff */
[----:B---3--:R-:W-:Y:S05]  /*bcc0*/  @!P0 BRA `(.L_x_24) ;  /* 0xfffffffc00f08947 */ /* 0x008fea000383ffff */
[----:B------:R-:W-:Y:S05]  /*bcd0*/  BRA `(.L_x_147) ;  /* 0xffffff5c00247947 */ /* 0x000fea000383ffff */
.L_x_27:
[----:B-1----:R-:W-:-:S07]  /*bce0*/  MOV R0, UR33 ;  /* 0x0000002100007c02 */ /* 0x002fce0008000f00 */
.L_x_148:
[----:B-1----:R1:W2:Y:S02]  /*bcf0*/  SYNCS.PHASECHK.TRANS64.TRYWAIT P0, [R0+URZ+0x10], R3 ;  /* 0x00001003000075a7 */ /* 0x0022a400080011ff */
[----:B--2---:R-:W-:Y:S05]  /*bd00*/  @!P0 NANOSLEEP.SYNCS 0x989680 ;  /* 0x009896800000895d */ /* 0x004fea0003900000 */
[----:B------:R-:W2:Y:S02]  /*bd10*/  @!P0 SYNCS.PHASECHK.TRANS64 P0, [R0+URZ+0x10], R3 ;  /* 0x00001003000085a7 */ /* 0x000ea400080010ff */
[----:B--2---:R-:W-:Y:S05]  /*bd20*/  @!P0 BRA `(.L_x_148) ;  /* 0xfffffffc00f08947 */ /* 0x004fea000383ffff */
[----:B------:R-:W-:Y:S05]  /*bd30*/  BRA `(.L_x_26) ;  /* 0xffffff5c00787947 */ /* 0x000fea000383ffff */
.L_x_34:
[----:B-1----:R-:W-:-:S07]  /*bd40*/  MOV R0, UR7 ;  /* 0x0000000700007c02 */ /* 0x002fce0008000f00 */
.L_x_149:
[----:B-1----:R1:W2:Y:S02]  /*bd50*/  SYNCS.PHASECHK.TRANS64.TRYWAIT P0, [R0+URZ+0x10], R3 ;  /* 0x00001003000075a7 */ /* 0x0022a400080011ff */
[----:B--2---:R-:W-:Y:S05]  /*bd60*/  @!P0 NANOSLEEP.SYNCS 0x989680 ;  /* 0x009896800000895d */ /* 0x004fea0003900000 */
[----:B------:R-:W2:Y:S02]  /*bd70*/  @!P0 SYNCS.PHASECHK.TRANS64 P0, [R0+URZ+0x10], R3 ;  /* 0x00001003000085a7 */ /* 0x000ea400080010ff */
[----:B--2---:R-:W-:Y:S05]  /*bd80*/  @!P0 BRA `(.L_x_149) ;  /* 0xfffffffc00f08947 */ /* 0x004fea000383ffff */
[----:B------:R-:W-:Y:S05]  /*bd90*/  BRA `(.L_x_33) ;  /* 0xffffff60006c7947 */ /* 0x000fea000383ffff */
.L_x_41:
[----:B-1----:R1:W2:Y:S02]  /*bda0*/  SYNCS.PHASECHK.TRANS64.TRYWAIT P0, [R3+URZ+0x70], R0 ;  /* 0x00007000030075a7 */ /* 0x0022a400080011ff */
[----:B--2---:R-:W-:Y:S05]  /*bdb0*/  @!P0 NANOSLEEP.SYNCS 0x989680 ;  /* 0x009896800000895d */ /* 0x004fea0003900000 */
[----:B------:R-:W2:Y:S02]  /*bdc0*/  @!P0 SYNCS.PHASECHK.TRANS64 P0, [R3+URZ+0x70], R0 ;  /* 0x00007000030085a7 */ /* 0x000ea400080010ff */
[----:B--2---:R-:W-:Y:S05]  /*bdd0*/  @!P0 BRA `(.L_x_41) ;  /* 0xfffffffc00f08947 */ /* 0x004fea000383ffff */
[----:B------:R-:W-:Y:S05]  /*bde0*/  BRA `(.L_x_150) ;  /* 0xffffff6400547947 */ /* 0x000fea000383ffff */
.L_x_45:
[----:B-1----:R-:W-:-:S07]  /*bdf0*/  MOV R0, UR4 ;  /* 0x0000000400007c02 */ /* 0x002fce0008000f00 */
.L_x_151:
[----:B-1----:R1:W2:Y:S02]  /*be00*/  SYNCS.PHASECHK.TRANS64.TRYWAIT P0, [R0+URZ], R3 ;  /* 0x00000003000075a7 */ /* 0x0022a400080011ff */
[----:B--2---:R-:W-:Y:S05]  /*be10*/  @!P0 NANOSLEEP.SYNCS 0x989680 ;  /* 0x009896800000895d */ /* 0x004fea0003900000 */
[----:B------:R-:W2:Y:S02]  /*be20*/  @!P0 SYNCS.PHASECHK.TRANS64 P0, [R0+URZ], R3 ;  /* 0x00000003000085a7 */ /* 0x000ea400080010ff */
[----:B--2---:R-:W-:Y:S05]  /*be30*/  @!P0 BRA `(.L_x_151) ;  /* 0xfffffffc00f08947 */ /* 0x004fea000383ffff */
[----:B------:R-:W-:Y:S05]  /*be40*/  BRA `(.L_x_152) ;  /* 0xffffff6800fc7947 */ /* 0x000fea000383ffff */
.L_x_48:
[----:B--2---:R2:W3:Y:S02]  /*be50*/  SYNCS.PHASECHK.TRANS64.TRYWAIT P0, [R2+URZ+0xb0], R5 ;  /* 0x0000b005020075a7 */ /* 0x0044e400080011ff */
[----:B---3--:R-:W-:Y:S05]  /*be60*/  @!P0 NANOSLEEP.SYNCS 0x989680 ;  /* 0x009896800000895d */ /* 0x008fea0003900000 */
[----:B------:R-:W3:Y:S02]  /*be70*/  @!P0 SYNCS.PHASECHK.TRANS64 P0, [R2+URZ+0xb0], R5 ;  /* 0x0000b005020085a7 */ /* 0x000ee400080010ff */
[----:B---3--:R-:W-:Y:S05]  /*be80*/  @!P0 BRA `(.L_x_48) ;  /* 0xfffffffc00f08947 */ /* 0x008fea000383ffff */
[----:B------:R-:W-:Y:S05]  /*be90*/  BRA `(.L_x_153) ;  /* 0xffffff6c00587947 */ /* 0x000fea000383ffff */
.L_x_49:
[----:B------:R-:W-:-:S07]  /*bea0*/  MOV R2, UR4 ;  /* 0x0000000400027c02 */ /* 0x000fce0008000f00 */
.L_x_154:
[----:B--2---:R2:W3:Y:S02]  /*beb0*/  SYNCS.PHASECHK.TRANS64.TRYWAIT P0, [R2+URZ+0x80], R5 ;  /* 0x00008005020075a7 */ /* 0x0044e400080011ff */
[----:B---3--:R-:W-:Y:S05]  /*bec0*/  @!P0 NANOSLEEP.SYNCS 0x989680 ;  /* 0x009896800000895d */ /* 0x008fea0003900000 */
[----:B------:R-:W3:Y:S02]  /*bed0*/  @!P0 SYNCS.PHASECHK.TRANS64 P0, [R2+URZ+0x80], R5 ;  /* 0x00008005020085a7 */ /* 0x000ee400080010ff */
[----:B---3--:R-:W-:Y:S05]  /*bee0*/  @!P0 BRA `(.L_x_154) ;  /* 0xfffffffc00f08947 */ /* 0x008fea000383ffff */
[----:B------:R-:W-:Y:S05]  /*bef0*/  BRA `(.L_x_155) ;  /* 0xffffff6c00687947 */ /* 0x000fea000383ffff */
.L_x_50:
[----:B--2---:R2:W3:Y:S02]  /*bf00*/  SYNCS.PHASECHK.TRANS64.TRYWAIT P1, [R2+URZ+0x70], R5 ;  /* 0x00007005020075a7 */ /* 0x0044e400080211ff */
[----:B---3--:R-:W-:Y:S05]  /*bf10*/  @!P1 NANOSLEEP.SYNCS 0x989680 ;  /* 0x009896800000995d */ /* 0x008fea0003900000 */
[----:B------:R-:W3:Y:S02]  /*bf20*/  @!P1 SYNCS.PHASECHK.TRANS64 P1, [R2+URZ+0x70], R5 ;  /* 0x00007005020095a7 */ /* 0x000ee400080210ff */
[----:B---3--:R-:W-:Y:S05]  /*bf30*/  @!P1 BRA `(.L_x_50) ;  /* 0xfffffffc00f09947 */ /* 0x008fea000383ffff */
[----:B------:R-:W-:Y:S05]  /*bf40*/  BRA `(.L_x_156) ;  /* 0xffffff6c00987947 */ /* 0x000fea000383ffff */
.L_x_53:
[----:B------:R-:W-:-:S07]  /*bf50*/  MOV R0, UR4 ;  /* 0x0000000400007c02 */ /* 0x000fce0008000f00 */
.L_x_157:
[----:B--2---:R2:W3:Y:S02]  /*bf60*/  SYNCS.PHASECHK.TRANS64.TRYWAIT P0, [R0+URZ+0x80], R3 ;  /* 0x00008003000075a7 */ /* 0x0044e400080011ff */
[----:B---3--:R-:W-:Y:S05]  /*bf70*/  @!P0 NANOSLEEP.SYNCS 0x989680 ;  /* 0x009896800000895d */ /* 0x008fea0003900000 */
[----:B------:R-:W3:Y:S02]  /*bf80*/  @!P0 SYNCS.PHASECHK.TRANS64 P0, [R0+URZ+0x80], R3 ;  /* 0x00008003000085a7 */ /* 0x000ee400080010ff */
[----:B---3--:R-:W-:Y:S05]  /*bf90*/  @!P0 BRA `(.L_x_157) ;  /* 0xfffffffc00f08947 */ /* 0x008fea000383ffff */
[----:B------:R-:W-:Y:S05]  /*bfa0*/  BRA `(.L_x_52) ;  /* 0xffffff6c00ec7947 */ /* 0x000fea000383ffff */
.L_x_62:
[----:B--2---:R-:W-:-:S04]  /*bfb0*/  MOV R0, UR5 ;  /* 0x0000000500007c02 */ /* 0x004fc80008000f00 */
[----:B------:R2:W3:Y:S03]  /*bfc0*/  SYNCS.PHASECHK.TRANS64.TRYWAIT P0, [R0+URZ+0x8], R7 ;  /* 0x00000807000075a7 */ /* 0x0004e600080011ff */
[----:B---3--:R-:W-:Y:S05]  /*bfd0*/  @!P0 NANOSLEEP.SYNCS 0x989680 ;  /* 0x009896800000895d */ /* 0x008fea0003900000 */
[----:B------:R-:W3:Y:S02]  /*bfe0*/  @!P0 SYNCS.PHASECHK.TRANS64 P0, [R0+URZ+0x8], R7 ;  /* 0x00000807000085a7 */ /* 0x000ee400080010ff */
[----:B---3--:R-:W-:Y:S05]  /*bff0*/  @!P0 BRA `(.L_x_62) ;  /* 0xfffffffc00ec8947 */ /* 0x008fea000383ffff */
[----:B------:R-:W-:Y:S05]  /*c000*/  BRA `(.L_x_61) ;  /* 0xffffff7000a07947 */ /* 0x000fea000383ffff */
.L_x_64:
[----:B------:R-:W-:Y:S01]  /*c010*/  BSSY B0, `(.L_x_158) ;  /* 0x0000006000007945 */ /* 0x000fe20003800000 */
[----:B------:R-:W-:-:S07]  /*c020*/  MOV R15, 0xffffffff ;  /* 0xffffffff000f7802 */ /* 0x000fce0000000f00 */
[----:B-12--5:R-:W-:Y:S05]  /*c030*/  WARPSYNC.COLLECTIVE R15, `(.L_x_159) ;  /* 0x000000000f0c7348 */ /* 0x026fea0003c00000 */
[----:B------:R-:W-:Y:S02]  /*c040*/  ELECT P6, UR79, PT ;  /* 0x00000000004f782f */ /* 0x000fe400038c0000 */
[----:B------:R-:W-:Y:S01]  /*c050*/  MOV R14, UR79 ;  /* 0x0000004f000e7c02 */ /* 0x000fe20008000f00 */
[----:B-12--5:R-:W-:Y:S10]  /*c060*/  ENDCOLLECTIVE ;  /* 0x000000000000791b */ /* 0x026ff40003800000 */
.L_x_159:
[----:B------:R-:W-:Y:S05]  /*c070*/  BSYNC B0 ;  /* 0x0000000000007941 */ /* 0x000fea0003800000 */
.L_x_158:
[----:B------:R-:W-:Y:S05]  /*c080*/  BRA `(.L_x_160) ;  /* 0xffffff7000d07947 */ /* 0x000fea000383ffff */
.L_x_66:
[----:B--2---:R-:W-:-:S04]  /*c090*/  MOV R0, UR5 ;  /* 0x0000000500007c02 */ /* 0x004fc80008000f00 */
[----:B------:R2:W3:Y:S03]  /*c0a0*/  SYNCS.PHASECHK.TRANS64.TRYWAIT P0, [R0+URZ+0x8], R5 ;  /* 0x00000805000075a7 */ /* 0x0004e600080011ff */
[----:B---3--:R-:W-:Y:S05]  /*c0b0*/  @!P0 NANOSLEEP.SYNCS 0x989680 ;  /* 0x009896800000895d */ /* 0x008fea0003900000 */
[----:B------:R-:W3:Y:S02]  /*c0c0*/  @!P0 SYNCS.PHASECHK.TRANS64 P0, [R0+URZ+0x8], R5 ;  /* 0x00000805000085a7 */ /* 0x000ee400080010ff */
[----:B---3--:R-:W-:Y:S05]  /*c0d0*/  @!P0 BRA `(.L_x_66) ;  /* 0xfffffffc00ec8947 */ /* 0x008fea000383ffff */
[----:B------:R-:W-:Y:S05]  /*c0e0*/  BRA `(.L_x_65) ;  /* 0xffffff7000d47947 */ /* 0x000fea000383ffff */
.L_x_67:
[----:B-1----:R1:W2:Y:S02]  /*c0f0*/  SYNCS.PHASECHK.TRANS64.TRYWAIT P0, [R0+URZ+0x70], R5 ;  /* 0x00007005000075a7 */ /* 0x0022a400080011ff */
[----:B--2---:R-:W-:Y:S05]  /*c100*/  @!P0 NANOSLEEP.SYNCS 0x989680 ;  /* 0x009896800000895d */ /* 0x004fea0003900000 */
[----:B------:R-:W2:Y:S02]  /*c110*/  @!P0 SYNCS.PHASECHK.TRANS64 P0, [R0+URZ+0x70], R5 ;  /* 0x00007005000085a7 */ /* 0x000ea400080010ff */
[----:B--2---:R-:W-:Y:S05]  /*c120*/  @!P0 BRA `(.L_x_67) ;  /* 0xfffffffc00f08947 */ /* 0x004fea000383ffff */
[----:B------:R-:W-:Y:S05]  /*c130*/  BRA `(.L_x_161) ;  /* 0xffffff7400e07947 */ /* 0x000fea000383ffff */
.L_x_69:
[----:B------:R-:W-:-:S07]  /*c140*/  MOV R0, UR46 ;  /* 0x0000002e00007c02 */ /* 0x000fce0008000f00 */
.L_x_162:
[----:B-1----:R1:W2:Y:S02]  /*c150*/  SYNCS.PHASECHK.TRANS64.TRYWAIT P0, [R0+URZ+0xa0], R5 ;  /* 0x0000a005000075a7 */ /* 0x0022a400080011ff */
[----:B--2---:R-:W-:Y:S05]  /*c160*/  @!P0 NANOSLEEP.SYNCS 0x989680 ;  /* 0x009896800000895d */ /* 0x004fea0003900000 */
[----:B------:R-:W2:Y:S02]  /*c170*/  @!P0 SYNCS.PHASECHK.TRANS64 P0, [R0+URZ+0xa0], R5 ;  /* 0x0000a005000085a7 */ /* 0x000ea400080010ff */
[----:B--2---:R-:W-:Y:S05]  /*c180*/  @!P0 BRA `(.L_x_162) ;  /* 0xfffffffc00f08947 */ /* 0x004fea000383ffff */
[----:B------:R-:W-:Y:S05]  /*c190*/  BRA `(.L_x_163) ;  /* 0xffffff78002c7947 */ /* 0x000fea000383ffff */
.L_x_72:
[----:B------:R-:W-:Y:S07]  /*c1a0*/  MOV R0, UR7 ;  /* 0x0000000700007c02 */ /* 0x000fee0008000f00 */
.L_x_164:
[----:B-1----:R1:W2:Y:S02]  /*c1b0*/  SYNCS.PHASECHK.TRANS64.TRYWAIT P0, [R0+URZ], R5 ;  /* 0x00000005000075a7 */ /* 0x0022a400080011ff */
[----:B--2---:R-:W-:Y:S05]  /*c1c0*/  @!P0 NANOSLEEP.SYNCS 0x989680 ;  /* 0x009896800000895d */ /* 0x004fea0003900000 */
[----:B------:R-:W2:Y:S02]  /*c1d0*/  @!P0 SYNCS.PHASECHK.TRANS64 P0, [R0+URZ], R5 ;  /* 0x00000005000085a7 */ /* 0x000ea400080010ff */
[----:B--2---:R-:W-:Y:S05]  /*c1e0*/  @!P0 BRA `(.L_x_164) ;  /* 0xfffffffc00f08947 */ /* 0x004fea000383ffff */
[----:B------:R-:W-:Y:S05]  /*c1f0*/  BRA `(.L_x_71) ;  /* 0xffffff7800407947 */ /* 0x000fea000383ffff */
.L_x_76:
[----:B-1----:R-:W-:-:S07]  /*c200*/  MOV R0, UR4 ;  /* 0x0000000400007c02 */ /* 0x002fce0008000f00 */
.L_x_165:
[----:B-1----:R1:W2:Y:S02]  /*c210*/  SYNCS.PHASECHK.TRANS64.TRYWAIT P0, [R0+URZ], R3 ;  /* 0x00000003000075a7 */ /* 0x0022a400080011ff */
[----:B--2---:R-:W-:Y:S05]  /*c220*/  @!P0 NANOSLEEP.SYNCS 0x989680 ;  /* 0x009896800000895d */ /* 0x004fea0003900000 */
[----:B------:R-:W2:Y:S02]  /*c230*/  @!P0 SYNCS.PHASECHK.TRANS64 P0, [R0+URZ], R3 ;  /* 0x00000003000085a7 */ /* 0x000ea400080010ff */
[----:B--2---:R-:W-:Y:S05]  /*c240*/  @!P0 BRA `(.L_x_165) ;  /* 0xfffffffc00f08947 */ /* 0x004fea000383ffff */
[----:B------:R-:W-:Y:S05]  /*c250*/  BRA `(.L_x_166) ;  /* 0xffffff7c00847947 */ /* 0x000fea000383ffff */
.L_x_79:
[----:B------:R-:W-:-:S07]  /*c260*/  MOV R0, UR41 ;  /* 0x0000002900007c02 */ /* 0x000fce0008000f00 */
.L_x_167:
[----:B-1----:R1:W2:Y:S02]  /*c270*/  SYNCS.PHASECHK.TRANS64.TRYWAIT P1, [R0+URZ+0xd0], R3 ;  /* 0x0000d003000075a7 */ /* 0x0022a400080211ff */
[----:B--2---:R-:W-:Y:S05]  /*c280*/  @!P1 NANOSLEEP.SYNCS 0x989680 ;  /* 0x009896800000995d */ /* 0x004fea0003900000 */
[----:B------:R-:W2:Y:S02]  /*c290*/  @!P1 SYNCS.PHASECHK.TRANS64 P1, [R0+URZ+0xd0], R3 ;  /* 0x0000d003000095a7 */ /* 0x000ea400080210ff */
[----:B--2---:R-:W-:Y:S05]  /*c2a0*/  @!P1 BRA `(.L_x_167) ;  /* 0xfffffffc00f09947 */ /* 0x004fea000383ffff */
[----:B------:R-:W-:Y:S05]  /*c2b0*/  BRA `(.L_x_168) ;  /* 0xffffff7c00d07947 */ /* 0x000fea000383ffff */
.L_x_84:
[----:B--2---:R2:W3:Y:S02]  /*c2c0*/  SYNCS.PHASECHK.TRANS64.TRYWAIT P0, [R8+URZ+0x70], R5 ;  /* 0x00007005080075a7 */ /* 0x0044e400080011ff */
[----:B---3--:R-:W-:Y:S05]  /*c2d0*/  @!P0 NANOSLEEP.SYNCS 0x989680 ;  /* 0x009896800000895d */ /* 0x008fea0003900000 */
[----:B------:R-:W3:Y:S02]  /*c2e0*/  @!P0 SYNCS.PHASECHK.TRANS64 P0, [R8+URZ+0x70], R5 ;  /* 0x00007005080085a7 */ /* 0x000ee400080010ff */
[----:B---3--:R-:W-:Y:S05]  /*c2f0*/  @!P0 BRA `(.L_x_84) ;  /* 0xfffffffc00f08947 */ /* 0x008fea000383ffff */
[----:B------:R-:W-:Y:S05]  /*c300*/  BRA `(.L_x_169) ;  /* 0xffffff8400087947 */ /* 0x000fea000383ffff */
.L_x_87:
[----:B------:R-:W-:Y:S07]  /*c310*/  MOV R0, UR21 ;  /* 0x0000001500007c02 */ /* 0x000fee0008000f00 */
.L_x_170:
[----:B--2---:R2:W3:Y:S02]  /*c320*/  SYNCS.PHASECHK.TRANS64.TRYWAIT P1, [R0+URZ+0x68], R5 ;  /* 0x00006805000075a7 */ /* 0x0044e400080211ff */
[----:B---3--:R-:W-:Y:S05]  /*c330*/  @!P1 NANOSLEEP.SYNCS 0x989680 ;  /* 0x009896800000995d */ /* 0x008fea0003900000 */
[----:B------:R-:W3:Y:S02]  /*c340*/  @!P1 SYNCS.PHASECHK.TRANS64 P1, [R0+URZ+0x68], R5 ;  /* 0x00006805000095a7 */ /* 0x000ee400080210ff */
[----:B---3--:R-:W-:Y:S05]  /*c350*/  @!P1 BRA `(.L_x_170) ;  /* 0xfffffffc00f09947 */ /* 0x008fea000383ffff */
[----:B------:R-:W-:Y:S05]  /*c360*/  BRA `(.L_x_86) ;  /* 0xffffff8800847947 */ /* 0x000fea000383ffff */
.L_x_90:
[----:B--2---:R-:W-:Y:S07]  /*c370*/  MOV R5, UR21 ;  /* 0x0000001500057c02 */ /* 0x004fee0008000f00 */
.L_x_171:
[----:B--2---:R2:W3:Y:S02]  /*c380*/  SYNCS.PHASECHK.TRANS64.TRYWAIT P0, [R5+URZ+0x40], R4 ;  /* 0x00004004050075a7 */ /* 0x0044e400080011ff */
[----:B---3--:R-:W-:Y:S05]  /*c390*/  @!P0 NANOSLEEP.SYNCS 0x989680 ;  /* 0x009896800000895d */ /* 0x008fea0003900000 */
[----:B------:R-:W3:Y:S02]  /*c3a0*/  @!P0 SYNCS.PHASECHK.TRANS64 P0, [R5+URZ+0x40], R4 ;  /* 0x00004004050085a7 */ /* 0x000ee400080010ff */
[----:B---3--:R-:W-:Y:S05]  /*c3b0*/  @!P0 BRA `(.L_x_171) ;  /* 0xfffffffc00f08947 */ /* 0x008fea000383ffff */
[----:B------:R-:W-:Y:S05]  /*c3c0*/  BRA `(.L_x_172) ;  /* 0xffffff8800dc7947 */ /* 0x000fea000383ffff */
.L_x_91:
[----:B------:R-:W-:Y:S07]  /*c3d0*/  MOV R5, UR21 ;  /* 0x0000001500057c02 */ /* 0x000fee0008000f00 */
.L_x_173:
[----:B--2---:R2:W3:Y:S02]  /*c3e0*/  SYNCS.PHASECHK.TRANS64.TRYWAIT P0, [R5+URZ+0x48], R4 ;  /* 0x00004804050075a7 */ /* 0x0044e400080011ff */
[----:B---3--:R-:W-:Y:S05]  /*c3f0*/  @!P0 NANOSLEEP.SYNCS 0x989680 ;  /* 0x009896800000895d */ /* 0x008fea0003900000 */
[----:B------:R-:W3:Y:S02]  /*c400*/  @!P0 SYNCS.PHASECHK.TRANS64 P0, [R5+URZ+0x48], R4 ;  /* 0x00004804050085a7 */ /* 0x000ee400080010ff */
[----:B---3--:R-:W-:Y:S05]  /*c410*/  @!P0 BRA `(.L_x_173) ;  /* 0xfffffffc00f08947 */ /* 0x008fea000383ffff */
[----:B------:R-:W-:Y:S05]  /*c420*/  BRA `(.L_x_174) ;  /* 0xffffff8c00187947 */ /* 0x000fea000383ffff */
.L_x_92:
[----:B--2---:R-:W-:Y:S07]  /*c430*/  MOV R5, UR21 ;  /* 0x0000001500057c02 */ /* 0x004fee0008000f00 */
.L_x_175:
[----:B--2---:R2:W3:Y:S02]  /*c440*/  SYNCS.PHASECHK.TRANS64.TRYWAIT P0, [R5+URZ+0x50], R4 ;  /* 0x00005004050075a7 */ /* 0x0044e400080011ff */
[----:B---3--:R-:W-:Y:S05]  /*c450*/  @!P0 NANOSLEEP.SYNCS 0x989680 ;  /* 0x009896800000895d */ /* 0x008fea0003900000 */
[----:B------:R-:W3:Y:S02]  /*c460*/  @!P0 SYNCS.PHASECHK.TRANS64 P0, [R5+URZ+0x50], R4 ;  /* 0x00005004050085a7 */ /* 0x000ee400080010ff */
[----:B---3--:R-:W-:Y:S05]  /*c470*/  @!P0 BRA `(.L_x_175) ;  /* 0xfffffffc00f08947 */ /* 0x008fea000383ffff */
[----:B------:R-:W-:Y:S05]  /*c480*/  BRA `(.L_x_176) ;  /* 0xffffff8c00607947 */ /* 0x000fea000383ffff */
.L_x_93:
[----:B--2---:R-:W-:Y:S07]  /*c490*/  MOV R5, UR21 ;  /* 0x0000001500057c02 */ /* 0x004fee0008000f00 */
.L_x_177:
[----:B--2---:R2:W3:Y:S02]  /*c4a0*/  SYNCS.PHASECHK.TRANS64.TRYWAIT P0, [R5+URZ+0x58], R4 ;  /* 0x00005804050075a7 */ /* 0x0044e400080011ff */
[----:B---3--:R-:W-:Y:S05]  /*c4b0*/  @!P0 NANOSLEEP.SYNCS 0x989680 ;  /* 0x009896800000895d */ /* 0x008fea0003900000 */
[----:B------:R-:W3:Y:S02]  /*c4c0*/  @!P0 SYNCS.PHASECHK.TRANS64 P0, [R5+URZ+0x58], R4 ;  /* 0x00005804050085a7 */ /* 0x000ee400080010ff */
[----:B---3--:R-:W-:Y:S05]  /*c4d0*/  @!P0 BRA `(.L_x_177) ;  /* 0xfffffffc00f08947 */ /* 0x008fea000383ffff */
[----:B------:R-:W-:Y:S05]  /*c4e0*/  BRA `(.L_x_178) ;  /* 0xffffff8c00ac7947 */ /* 0x000fea000383ffff */
.L_x_95:
[----:B------:R-:W-:-:S07]  /*c4f0*/  MOV R0, UR21 ;  /* 0x0000001500007c02 */ /* 0x000fce0008000f00 */
.L_x_179:
[----:B--2---:R2:W3:Y:S02]  /*c500*/  SYNCS.PHASECHK.TRANS64.TRYWAIT P0, [R0+URZ+0x40], R3 ;  /* 0x00004003000075a7 */ /* 0x0044e400080011ff */
[----:B---3--:R-:W-:Y:S05]  /*c510*/  @!P0 NANOSLEEP.SYNCS 0x989680 ;  /* 0x009896800000895d */ /* 0x008fea0003900000 */
[----:B------:R-:W3:Y:S02]  /*c520*/  @!P0 SYNCS.PHASECHK.TRANS64 P0, [R0+URZ+0x40], R3 ;  /* 0x00004003000085a7 */ /* 0x000ee400080010ff */
[----:B---3--:R-:W-:Y:S05]  /*c530*/  @!P0 BRA `(.L_x_179) ;  /* 0xfffffffc00f08947 */ /* 0x008fea000383ffff */
[----:B------:R-:W-:Y:S05]  /*c540*/  BRA `(.L_x_180) ;  /* 0xffffff9000207947 */ /* 0x000fea000383ffff */
.L_x_96:
[----:B--2---:R-:W-:-:S07]  /*c550*/  MOV R0, UR21 ;  /* 0x0000001500007c02 */ /* 0x004fce0008000f00 */
.L_x_181:
[----:B--2---:R2:W3:Y:S02]  /*c560*/  SYNCS.PHASECHK.TRANS64.TRYWAIT P0, [R0+URZ+0x48], R3 ;  /* 0x00004803000075a7 */ /* 0x0044e400080011ff */
[----:B---3--:R-:W-:Y:S05]  /*c570*/  @!P0 NANOSLEEP.SYNCS 0x989680 ;  /* 0x009896800000895d */ /* 0x008fea0003900000 */
[----:B------:R-:W3:Y:S02]  /*c580*/  @!P0 SYNCS.PHASECHK.TRANS64 P0, [R0+URZ+0x48], R3 ;  /* 0x00004803000085a7 */ /* 0x000ee400080010ff */
[----:B---3--:R-:W-:Y:S05]  /*c590*/  @!P0 BRA `(.L_x_181) ;  /* 0xfffffffc00f08947 */ /* 0x008fea000383ffff */
[----:B------:R-:W-:Y:S05]  /*c5a0*/  BRA `(.L_x_182) ;  /* 0xffffff9000107947 */ /* 0x000fea000383ffff */
.L_x_97:
[----:B--2---:R-:W-:-:S07]  /*c5b0*/  MOV R0, UR21 ;  /* 0x0000001500007c02 */ /* 0x004fce0008000f00 */
.L_x_183:
[----:B--2---:R2:W3:Y:S02]  /*c5c0*/  SYNCS.PHASECHK.TRANS64.TRYWAIT P0, [R0+URZ+0x50], R3 ;  /* 0x00005003000075a7 */ /* 0x0044e400080011ff */
[----:B---3--:R-:W-:Y:S05]  /*c5d0*/  @!P0 NANOSLEEP.SYNCS 0x989680 ;  /* 0x009896800000895d */ /* 0x008fea0003900000 */
[----:B------:R-:W3:Y:S02]  /*c5e0*/  @!P0 SYNCS.PHASECHK.TRANS64 P0, [R0+URZ+0x50], R3 ;  /* 0x00005003000085a7 */ /* 0x000ee400080010ff */
[----:B---3--:R-:W-:Y:S05]  /*c5f0*/  @!P0 BRA `(.L_x_183) ;  /* 0xfffffffc00f08947 */ /* 0x008fea000383ffff */
[----:B------:R-:W-:Y:S05]  /*c600*/  BRA `(.L_x_184) ;  /* 0xffffff9000007947 */ /* 0x000fea000383ffff */
.L_x_99:
[----:B-1----:R1:W2:Y:S02]  /*c610*/  SYNCS.PHASECHK.TRANS64.TRYWAIT P0, [R3+URZ+0x70], R0 ;  /* 0x00007000030075a7 */ /* 0x0022a400080011ff */
[----:B--2---:R-:W-:Y:S05]  /*c620*/  @!P0 NANOSLEEP.SYNCS 0x989680 ;  /* 0x009896800000895d */ /* 0x004fea0003900000 */
[----:B------:R-:W2:Y:S02]  /*c630*/  @!P0 SYNCS.PHASECHK.TRANS64 P0, [R3+URZ+0x70], R0 ;  /* 0x00007000030085a7 */ /* 0x000ea400080010ff */
[----:B--2---:R-:W-:Y:S05]  /*c640*/  @!P0 BRA `(.L_x_99) ;  /* 0xfffffffc00f08947 */ /* 0x004fea000383ffff */
[----:B------:R-:W-:Y:S05]  /*c650*/  BRA `(.L_x_185) ;  /* 0xffffff9000d07947 */ /* 0x000fea000383ffff */
.L_x_110:
[----:B-1----:R-:W-:Y:S04]  /*c660*/  MOV R0, UR44 ;  /* 0x0000002c00007c02 */ /* 0x002fe80008000f00 */
[----:B------:R1:W2:Y:S03]  /*c670*/  SYNCS.PHASECHK.TRANS64.TRYWAIT P1, [R0+URZ+0x20], R7 ;  /* 0x00002007000075a7 */ /* 0x0002a600080211ff */
[----:B--2---:R-:W-:Y:S05]  /*c680*/  @!P1 NANOSLEEP.SYNCS 0x989680 ;  /* 0x009896800000995d */ /* 0x004fea0003900000 */
[----:B------:R-:W2:Y:S02]  /*c690*/  @!P1 SYNCS.PHASECHK.TRANS64 P1, [R0+URZ+0x20], R7 ;  /* 0x00002007000095a7 */ /* 0x000ea400080210ff */
[----:B--2---:R-:W-:Y:S05]  /*c6a0*/  @!P1 BRA `(.L_x_110) ;  /* 0xfffffffc00ec9947 */ /* 0x004fea000383ffff */
[----:B------:R-:W-:Y:S05]  /*c6b0*/  BRA `(.L_x_109) ;  /* 0xffffffa000887947 */ /* 0x000fea000383ffff */
.L_x_112:
[----:B-1----:R1:W4:Y:S02]  /*c6c0*/  SYNCS.PHASECHK.TRANS64.TRYWAIT P0, [R166+URZ+0x90], R3 ;  /* 0x00009003a60075a7 */ /* 0x00232400080011ff */
[----:B----4-:R-:W-:Y:S05]  /*c6d0*/  @!P0 NANOSLEEP.SYNCS 0x989680 ;  /* 0x009896800000895d */ /* 0x010fea0003900000 */
[----:B------:R-:W4:Y:S02]  /*c6e0*/  @!P0 SYNCS.PHASECHK.TRANS64 P0, [R166+URZ+0x90], R3 ;  /* 0x00009003a60085a7 */ /* 0x000f2400080010ff */
[----:B----4-:R-:W-:Y:S05]  /*c6f0*/  @!P0 BRA `(.L_x_112) ;  /* 0xfffffffc00f08947 */ /* 0x010fea000383ffff */
[----:B------:R-:W-:Y:S05]  /*c700*/  BRA `(.L_x_111) ;  /* 0xffffffa000e87947 */ /* 0x000fea000383ffff */
.L_x_121:
[----:B--2---:R2:W3:Y:S02]  /*c710*/  SYNCS.PHASECHK.TRANS64.TRYWAIT P0, [R3+URZ+0x20], R0 ;  /* 0x00002000030075a7 */ /* 0x0044e400080011ff */
[----:B---3--:R-:W-:Y:S05]  /*c720*/  @!P0 NANOSLEEP.SYNCS 0x989680 ;  /* 0x009896800000895d */ /* 0x008fea0003900000 */
[----:B------:R-:W3:Y:S02]  /*c730*/  @!P0 SYNCS.PHASECHK.TRANS64 P0, [R3+URZ+0x20], R0 ;  /* 0x00002000030085a7 */ /* 0x000ee400080010ff */
[----:B---3--:R-:W-:Y:S05]  /*c740*/  @!P0 BRA `(.L_x_121) ;  /* 0xfffffffc00f08947 */ /* 0x008fea000383ffff */
[----:B------:R-:W-:Y:S05]  /*c750*/  BRA `(.L_x_120) ;  /* 0xffffffb400b07947 */ /* 0x000fea000383ffff */
.L_x_129:
[----:B--2---:R2:W3:Y:S02]  /*c760*/  SYNCS.PHASECHK.TRANS64.TRYWAIT P0, [R0+URZ+0x20], R7 ;  /* 0x00002007000075a7 */ /* 0x0044e400080011ff */
[----:B---3--:R-:W-:Y:S05]  /*c770*/  @!P0 NANOSLEEP.SYNCS 0x989680 ;  /* 0x009896800000895d */ /* 0x008fea0003900000 */
[----:B------:R-:W3:Y:S02]  /*c780*/  @!P0 SYNCS.PHASECHK.TRANS64 P0, [R0+URZ+0x20], R7 ;  /* 0x00002007000085a7 */ /* 0x000ee400080010ff */
[----:B---3--:R-:W-:Y:S05]  /*c790*/  @!P0 BRA `(.L_x_129) ;  /* 0xfffffffc00f08947 */ /* 0x008fea000383ffff */
[----:B------:R-:W-:Y:S05]  /*c7a0*/  BRA `(.L_x_128) ;  /* 0xffffffc800a87947 */ /* 0x000fea000383ffff */
.L_x_137:
[----:B--2---:R2:W3:Y:S02]  /*c7b0*/  SYNCS.PHASECHK.TRANS64.TRYWAIT P0, [R3+URZ+0x20], R0 ;  /* 0x00002000030075a7 */ /* 0x0044e400080011ff */
[----:B---3--:R-:W-:Y:S05]  /*c7c0*/  @!P0 NANOSLEEP.SYNCS 0x989680 ;  /* 0x009896800000895d */ /* 0x008fea0003900000 */
[----:B------:R-:W3:Y:S02]  /*c7d0*/  @!P0 SYNCS.PHASECHK.TRANS64 P0, [R3+URZ+0x20], R0 ;  /* 0x00002000030085a7 */ /* 0x000ee400080010ff */
[----:B---3--:R-:W-:Y:S05]  /*c7e0*/  @!P0 BRA `(.L_x_137) ;  /* 0xfffffffc00f08947 */ /* 0x008fea000383ffff */
[----:B------:R-:W-:Y:S05]  /*c7f0*/  BRA `(.L_x_136) ;  /* 0xffffffdc00a07947 */ /* 0x000fea000383ffff */
        .weak           $__internal_0_$__cuda_sm10x_tcgen05_guardrail_trap_col_being_dealloced_not_returned_by_alloc
        .type           $__internal_0_$__cuda_sm10x_tcgen05_guardrail_trap_col_being_dealloced_not_returned_by_alloc,@function
        .size           $__internal_0_$__cuda_sm10x_tcgen05_guardrail_trap_col_being_dealloced_not_returned_by_alloc,($__internal_1_$__cuda_sm10x_tcgen05_guardrail_trap_phase_invalid_during_alloc - $__internal_0_$__cuda_sm10x_tcgen05_guardrail_trap_col_being_dealloced_not_returned_by_alloc)
$__internal_0_$__cuda_sm10x_tcgen05_guardrail_trap_col_being_dealloced_not_returned_by_alloc:
[----:B------:R-:W-:Y:S05]  /*c800*/  BPT.TRAP 0x1 ;  /* 0x000000040000795c */ /* 0x000fea0000300000 */
[----:B------:R-:W-:-:S04]  /*c810*/  HFMA2 R3, -RZ, RZ, 0, 0 ;  /* 0x00000000ff037431 */ /* 0x000fc800000001ff */
[----:B------:R-:W-:Y:S05]  /*c820*/  RET.REL.NODEC R2 `(_ZN7cutlass13device_kernelINS_4gemm6kernel13GemmUniversalIN4cute5tupleIJiiiiEEENS1_10collective13CollectiveMmaINS1_35MainloopSm100TmaUmmaWarpSpecializedILi2ELi2ELi2ENS5_IJNS4_1CILi4EEENSA_ILi1EEESC_EEEEENS5_IJNSA_ILi256EEESF_NSA_ILi128EEEEEENS_6half_tENS5_IJlSC_lEEESI_SJ_NS4_8TiledMMAINS4_8MMA_AtomIJNS4_26SM100_MMA_F16BF16_2x1SM_SSISI_SI_fLi256ELi256ELNS4_4UMMA5MajorE0ELSO_0ELNSN_7ScaleInE0ELSP_0EEEEEENS4_6LayoutINS5_IJSC_SC_SC_EEENS5_IJNSA_ILi0EEESU_SU_EEEEENS5_IJNS4_10UnderscoreESX_SX_EEEEENS4_18SM100_TMA_2SM_LOADENS4_14ComposedLayoutINS4_7SwizzleILi3ELi4ELi3EEENS4_18smem_ptr_flag_bitsILi16EEENSS_INS5_IJNSA_ILi8EEENSA_ILi64EEEEEENS5_IJS17_SC_EEEEEEEvNS4_8identityENS4_28SM100_TMA_2SM_LOAD_MULTICASTES1B_vS1C_EENS_8epilogue10collective18CollectiveEpilogueINS1F_23Sm100TmaWarpSpecializedILi4ELi2ELi64ELb1ELb0EEEJNS5_IJSG_SF_SG_EEENS5_IJNSS_ISG_SC_EENSS_IS17_SC_EEEEESI_SJ_SI_SJ_NS1F_6fusion15FusionCallbacksIS1J_NS1O_17LinearCombinationISI_fSI_fLNS_15FloatRoundStyleE2EEES1K_S1N_JEEENS4_5SM1004TMEM4LOAD26SM100_TMEM_LOAD_32dp32b64xENS4_13SM90_TMA_LOADES1B_NS4_39AutoVectorizingCopyWithAssumedAlignmentILi128EEENS4_14SM90_TMA_STOREES1B_S20_S20_EEEvvEEEEvNT_6ParamsE) ;  /* 0xffffff3402f47950 */ /* 0x000fea0003c3ffff */
        .weak           $__internal_1_$__cuda_sm10x_tcgen05_guardrail_trap_phase_invalid_during_alloc
        .type           $__internal_1_$__cuda_sm10x_tcgen05_guardrail_trap_phase_invalid_during_alloc,@function
        .size           $__internal_1_$__cuda_sm10x_tcgen05_guardrail_trap_phase_invalid_during_alloc,($__internal_2_$__cuda_sm10x_tcgen05_guardrail_trap_unallocated_columns_being_dealloced - $__internal_1_$__cuda_sm10x_tcgen05_guardrail_trap_phase_invalid_during_alloc)
$__internal_1_$__cuda_sm10x_tcgen05_guardrail_trap_phase_invalid_during_alloc:
[----:B------:R-:W-:Y:S05]  /*c830*/  BPT.TRAP 0x1 ;  /* 0x000000040000795c */ /* 0x000fea0000300000 */
[----:B------:R-:W-:-:S04]  /*c840*/  MOV R5, 0x0 ;  /* 0x0000000000057802 */ /* 0x000fc80000000f00 */
[----:B------:R-:W-:Y:S05]  /*c850*/  RET.REL.NODEC R4 `(_ZN7cutlass13device_kernelINS_4gemm6kernel13GemmUniversalIN4cute5tupleIJiiiiEEENS1_10collective13CollectiveMmaINS1_35MainloopSm100TmaUmmaWarpSpecializedILi2ELi2ELi2ENS5_IJNS4_1CILi4EEENSA_ILi1EEESC_EEEEENS5_IJNSA_ILi256EEESF_NSA_ILi128EEEEEENS_6half_tENS5_IJlSC_lEEESI_SJ_NS4_8TiledMMAINS4_8MMA_AtomIJNS4_26SM100_MMA_F16BF16_2x1SM_SSISI_SI_fLi256ELi256ELNS4_4UMMA5MajorE0ELSO_0ELNSN_7ScaleInE0ELSP_0EEEEEENS4_6LayoutINS5_IJSC_SC_SC_EEENS5_IJNSA_ILi0EEESU_SU_EEEEENS5_IJNS4_10UnderscoreESX_SX_EEEEENS4_18SM100_TMA_2SM_LOADENS4_14ComposedLayoutINS4_7SwizzleILi3ELi4ELi3EEENS4_18smem_ptr_flag_bitsILi16EEENSS_INS5_IJNSA_ILi8EEENSA_ILi64EEEEEENS5_IJS17_SC_EEEEEEEvNS4_8identityENS4_28SM100_TMA_2SM_LOAD_MULTICASTES1B_vS1C_EENS_8epilogue10collective18CollectiveEpilogueINS1F_23Sm100TmaWarpSpecializedILi4ELi2ELi64ELb1ELb0EEEJNS5_IJSG_SF_SG_EEENS5_IJNSS_ISG_SC_EENSS_IS17_SC_EEEEESI_SJ_SI_SJ_NS1F_6fusion15FusionCallbacksIS1J_NS1O_17LinearCombinationISI_fSI_fLNS_15FloatRoundStyleE2EEES1K_S1N_JEEENS4_5SM1004TMEM4LOAD26SM100_TMEM_LOAD_32dp32b64xENS4_13SM90_TMA_LOADES1B_NS4_39AutoVectorizingCopyWithAssumedAlignmentILi128EEENS4_14SM90_TMA_STOREES1B_S20_S20_EEEvvEEEEvNT_6ParamsE) ;  /* 0xffffff3404e87950 */ /* 0x000fea0003c3ffff */
        .weak           $__internal_2_$__cuda_sm10x_tcgen05_guardrail_trap_unallocated_columns_being_dealloced
        .type           $__internal_2_$__cuda_sm10x_tcgen05_guardrail_trap_unallocated_columns_being_dealloced,@function
        .size           $__internal_2_$__cuda_sm10x_tcgen05_guardrail_trap_unallocated_columns_being_dealloced,(.L_x_187 - $__internal_2_$__cuda_sm10x_tcgen05_guardrail_trap_unallocated_columns_being_dealloced)
$__internal_2_$__cuda_sm10x_tcgen05_guardrail_trap_unallocated_columns_being_dealloced:
[----:B------:R-:W-:Y:S05]  /*c860*/  BPT.TRAP 0x1 ;  /* 0x000000040000795c */ /* 0x000fea0000300000 */
[----:B------:R-:W-:-:S04]  /*c870*/  HFMA2 R3, -RZ, RZ, 0, 0 ;  /* 0x00000000ff037431 */ /* 0x000fc800000001ff */
[----:B------:R-:W-:Y:S05]  /*c880*/  RET.REL.NODEC R2 `(_ZN7cutlass13device_kernelINS_4gemm6kernel13GemmUniversalIN4cute5tupleIJiiiiEEENS1_10collective13CollectiveMmaINS1_35MainloopSm100TmaUmmaWarpSpecializedILi2ELi2ELi2ENS5_IJNS4_1CILi4EEENSA_ILi1EEESC_EEEEENS5_IJNSA_ILi256EEESF_NSA_ILi128EEEEEENS_6half_tENS5_IJlSC_lEEESI_SJ_NS4_8TiledMMAINS4_8MMA_AtomIJNS4_26SM100_MMA_F16BF16_2x1SM_SSISI_SI_fLi256ELi256ELNS4_4UMMA5MajorE0ELSO_0ELNSN_7ScaleInE0ELSP_0EEEEEENS4_6LayoutINS5_IJSC_SC_SC_EEENS5_IJNSA_ILi0EEESU_SU_EEEEENS5_IJNS4_10UnderscoreESX_SX_EEEEENS4_18SM100_TMA_2SM_LOADENS4_14ComposedLayoutINS4_7SwizzleILi3ELi4ELi3EEENS4_18smem_ptr_flag_bitsILi16EEENSS_INS5_IJNSA_ILi8EEENSA_ILi64EEEEEENS5_IJS17_SC_EEEEEEEvNS4_8identityENS4_28SM100_TMA_2SM_LOAD_MULTICASTES1B_vS1C_EENS_8epilogue10collective18CollectiveEpilogueINS1F_23Sm100TmaWarpSpecializedILi4ELi2ELi64ELb1ELb0EEEJNS5_IJSG_SF_SG_EEENS5_IJNSS_ISG_SC_EENSS_IS17_SC_EEEEESI_SJ_SI_SJ_NS1F_6fusion15FusionCallbacksIS1J_NS1O_17LinearCombinationISI_fSI_fLNS_15FloatRoundStyleE2EEES1K_S1N_JEEENS4_5SM1004TMEM4LOAD26SM100_TMEM_LOAD_32dp32b64xENS4_13SM90_TMA_LOADES1B_NS4_39AutoVectorizingCopyWithAssumedAlignmentILi128EEENS4_14SM90_TMA_STOREES1B_S20_S20_EEEvvEEEEvNT_6ParamsE) ;  /* 0xffffff3402dc7950 */ /* 0x000fea0003c3ffff */
.L_x_186:
[----:B------:R-:W-:-:S00]  /*c890*/  BRA `(.L_x_186) ;  /* 0xfffffffc00fc7947 */ /* 0x000fc0000383ffff */
[----:B------:R-:W-:-:S00]  /*c8a0*/  NOP ;  /* 0x0000000000007918 */ /* 0x000fc00000000000 */
        /* <DEDUP_REMOVED lines=13> */
.L_x_187:


//--------------------- .nv.global.init           --------------------------
	.section	.nv.global.init,"aw",@progbits
.nv.global.init:
	.type		$str$27,@object
	.size		$str$27,($str$28 - $str$27)
$str$27:
        /*0000*/ 	.byte	0x28, 0x61, 0x64, 0x64, 0x72, 0x65, 0x73, 0x73, 0x20, 0x26, 0x20, 0x6d, 0x61, 0x73, 0x6b, 0x29
        /*0010*/ 	.byte	0x20, 0x3d, 0x3d, 0x20, 0x30, 0x00
	.type		$str$28,@object
	.size		$str$28,($str$26 - $str$28)
$str$28:
        /*0016*/ 	.byte	0x2f, 0x74, 0x6d, 0x70, 0x2f, 0x63, 0x75, 0x74, 0x6c, 0x61, 0x73, 0x73, 0x5f, 0x73, 0x77, 0x65
        /*0026*/ 	.byte	0x65, 0x70, 0x5f, 0x73, 0x72, 0x63, 0x2f, 0x69, 0x6e, 0x63, 0x6c, 0x75, 0x64, 0x65, 0x2f, 0x63
        /*0036*/ 	.byte	0x75, 0x74, 0x65, 0x2f, 0x70, 0x6f, 0x69, 0x6e, 0x74, 0x65, 0x72, 0x5f, 0x66, 0x6c, 0x61, 0x67
        /*0046*/ 	.byte	0x67, 0x65, 0x64, 0x2e, 0x68, 0x70, 0x70, 0x00
	.type		$str$26,@object
	.size		$str$26,($str$25 - $str$26)
$str$26:
        /*004e*/ 	.byte	0x2f, 0x74, 0x6d, 0x70, 0x2f, 0x63, 0x75, 0x74, 0x6c, 0x61, 0x73, 0x73, 0x5f, 0x73, 0x77, 0x65
        /*005e*/ 	.byte	0x65, 0x70, 0x5f, 0x73, 0x72, 0x63, 0x2f, 0x69, 0x6e, 0x63, 0x6c, 0x75, 0x64, 0x65, 0x2f, 0x63
        /*006e*/ 	.byte	0x75, 0x74, 0x65, 0x2f, 0x61, 0x74, 0x6f, 0x6d, 0x2f, 0x63, 0x6f, 0x70, 0x79, 0x5f, 0x74, 0x72
        /*007e*/ 	.byte	0x61, 0x69, 0x74, 0x73, 0x5f, 0x73, 0x6d, 0x31, 0x30, 0x30, 0x2e, 0x68, 0x70, 0x70, 0x00
	.type		$str$25,@object
	.size		$str$25,(__unnamed_1 - $str$25)
$str$25:
        /*008d*/ 	.byte	0x28, 0x28, 0x75, 0x69, 0x6e, 0x74, 0x33, 0x32, 0x5f, 0x74, 0x28, 0x74, 0x68, 0x72, 0x65, 0x61
        /*009d*/ 	.byte	0x64, 0x49, 0x64, 0x78, 0x2e, 0x78, 0x29, 0x20, 0x2f, 0x20, 0x33, 0x32, 0x29, 0x20, 0x25, 0x20
        /*00ad*/ 	.byte	0x34, 0x29, 0x20, 0x3d, 0x3d, 0x20, 0x28, 0x28, 0x28, 0x74, 0x6d, 0x65, 0x6d, 0x5f, 0x61, 0x64
        /*00bd*/ 	.byte	0x64, 0x72, 0x20, 0x3e, 0x3e, 0x20, 0x31, 0x36, 0x29, 0x20, 0x2f, 0x20, 0x33, 0x32, 0x29, 0x20
        /*00cd*/ 	.byte	0x25, 0x20, 0x34, 0x29, 0x00
	.type		__unnamed_1,@object
	.size		__unnamed_1,(__unnamed_2 - __unnamed_1)
__unnamed_1:
        /*00d2*/ 	.byte	0x61, 0x75, 0x74, 0x6f, 0x20, 0x63, 0x75, 0x74, 0x65, 0x3a, 0x3a, 0x61, 0x73, 0x5f, 0x70, 0x6f
        /* <DEDUP_REMOVED lines=24> */
        /*0262*/ 	.byte	0x3e, 0x3e, 0x3e, 0x3e, 0x5d, 0x00
	.type		__unnamed_2,@object
	.size		__unnamed_2,(.L_2 - __unnamed_2)
__unnamed_2:
        /* <DEDUP_REMOVED lines=43> */
        /*0518*/ 	.byte	0x74, 0x65, 0x3a, 0x3a, 0x43, 0x3c, 0x30, 0x3e, 0x3e, 0x3e, 0x3e, 0x5d, 0x00
.L_2:


//--------------------- .nv.shared._ZN7cutlass13device_kernelINS_4gemm6kernel13GemmUniversalIN4cute5tupleIJiiiiEEENS1_10collective13CollectiveMmaINS1_35MainloopSm100TmaUmmaWarpSpecializedILi2ELi2ELi2ENS5_IJNS4_1CILi4EEENSA_ILi1EEESC_EEEEENS5_IJNSA_ILi256EEESF_NSA_ILi128EEEEEENS_6half_tENS5_IJlSC_lEEESI_SJ_NS4_8TiledMMAINS4_8MMA_AtomIJNS4_26SM100_MMA_F16BF16_2x1SM_SSISI_SI_fLi256ELi256ELNS4_4UMMA5MajorE0ELSO_0ELNSN_7ScaleInE0ELSP_0EEEEEENS4_6LayoutINS5_IJSC_SC_SC_EEENS5_IJNSA_ILi0EEESU_SU_EEEEENS5_IJNS4_10UnderscoreESX_SX_EEEEENS4_18SM100_TMA_2SM_LOADENS4_14ComposedLayoutINS4_7SwizzleILi3ELi4ELi3EEENS4_18smem_ptr_flag_bitsILi16EEENSS_INS5_IJNSA_ILi8EEENSA_ILi64EEEEEENS5_IJS17_SC_EEEEEEEvNS4_8identityENS4_28SM100_TMA_2SM_LOAD_MULTICASTES1B_vS1C_EENS_8epilogue10collective18CollectiveEpilogueINS1F_23Sm100TmaWarpSpecializedILi4ELi2ELi64ELb1ELb0EEEJNS5_IJSG_SF_SG_EEENS5_IJNSS_ISG_SC_EENSS_IS17_SC_EEEEESI_SJ_SI_SJ_NS1F_6fusion15FusionCallbacksIS1J_NS1O_17LinearCombinationISI_fSI_fLNS_15FloatRoundStyleE2EEES1K_S1N_JEEENS4_5SM1004TMEM4LOAD26SM100_TMEM_LOAD_32dp32b64xENS4_13SM90_TMA_LOADES1B_NS4_39AutoVectorizingCopyWithAssumedAlignmentILi128EEENS4_14SM90_TMA_STOREES1B_S20_S20_EEEvvEEEEvNT_6ParamsE --------------------------
	.section	.nv.shared._ZN7cutlass13device_kernelINS_4gemm6kernel13GemmUniversalIN4cute5tupleIJiiiiEEENS1_10collective13CollectiveMmaINS1_35MainloopSm100TmaUmmaWarpSpecializedILi2ELi2ELi2ENS5_IJNS4_1CILi4EEENSA_ILi1EEESC_EEEEENS5_IJNSA_ILi256EEESF_NSA_ILi128EEEEEENS_6half_tENS5_IJlSC_lEEESI_SJ_NS4_8TiledMMAINS4_8MMA_AtomIJNS4_26SM100_MMA_F16BF16_2x1SM_SSISI_SI_fLi256ELi256ELNS4_4UMMA5MajorE0ELSO_0ELNSN_7ScaleInE0ELSP_0EEEEEENS4_6LayoutINS5_IJSC_SC_SC_EEENS5_IJNSA_ILi0EEESU_SU_EEEEENS5_IJNS4_10UnderscoreESX_SX_EEEEENS4_18SM100_TMA_2SM_LOADENS4_14ComposedLayoutINS4_7SwizzleILi3ELi4ELi3EEENS4_18smem_ptr_flag_bitsILi16EEENSS_INS5_IJNSA_ILi8EEENSA_ILi64EEEEEENS5_IJS17_SC_EEEEEEEvNS4_8identityENS4_28SM100_TMA_2SM_LOAD_MULTICASTES1B_vS1C_EENS_8epilogue10collective18CollectiveEpilogueINS1F_23Sm100TmaWarpSpecializedILi4ELi2ELi64ELb1ELb0EEEJNS5_IJSG_SF_SG_EEENS5_IJNSS_ISG_SC_EENSS_IS17_SC_EEEEESI_SJ_SI_SJ_NS1F_6fusion15FusionCallbacksIS1J_NS1O_17LinearCombinationISI_fSI_fLNS_15FloatRoundStyleE2EEES1K_S1N_JEEENS4_5SM1004TMEM4LOAD26SM100_TMEM_LOAD_32dp32b64xENS4_13SM90_TMA_LOADES1B_NS4_39AutoVectorizingCopyWithAssumedAlignmentILi128EEENS4_14SM90_TMA_STOREES1B_S20_S20_EEEvvEEEEvNT_6ParamsE,"aw",@nobits
	.sectionflags	@""
	.align	16
	.zero		1024


//--------------------- .nv.shared.reserved.0     --------------------------
	.section	.nv.shared.reserved.0,"aw",@nobits
	.weak		__nv_reservedSMEM_offset_0_alias
	.size		__nv_reservedSMEM_offset_0_alias, 0, 64
	.other		__nv_reservedSMEM_offset_0_alias,@"STO_CUDA_RESERVED_SHARED STV_DEFAULT"
__nv_reservedSMEM_offset_0_alias:
	.zero		0
.nv.shared.reserved.0:
	.zero		64
	.weak		__nv_reservedSMEM_tcgen05_partition
	.type		__nv_reservedSMEM_tcgen05_partition,@object
	.size		__nv_reservedSMEM_tcgen05_partition,(.L_0 - __nv_reservedSMEM_tcgen05_partition)
__nv_reservedSMEM_tcgen05_partition:
	.zero		32
.L_0:


//--------------------- .nv.global                --------------------------
	.section	.nv.global,"aw",@nobits
.nv.global:
	.type		_ZN40_INTERNAL_878f8479_4_k_cu_311f4896_185174cute1_E,@object
	.size		_ZN40_INTERNAL_878f8479_4_k_cu_311f4896_185174cute1_E,(_ZN40_INTERNAL_878f8479_4_k_cu_311f4896_185174cuda3std3__45__cpo6cbeginE - _ZN40_INTERNAL_878f8479_4_k_cu_311f4896_185174cute1_E)
_ZN40_INTERNAL_878f8479_4_k_cu_311f4896_185174cute1_E:
	.zero		1
	.type		_ZN40_INTERNAL_878f8479_4_k_cu_311f4896_185174cuda3std3__45__cpo6cbeginE,@object
	.size		_ZN40_INTERNAL_878f8479_4_k_cu_311f4896_185174cuda3std3__45__cpo6cbeginE,(_ZN40_INTERNAL_878f8479_4_k_cu_311f4896_185174cuda3std3__48in_placeE - _ZN40_INTERNAL_878f8479_4_k_cu_311f4896_185174cuda3std3__45__cpo6cbeginE)
_ZN40_INTERNAL_878f8479_4_k_cu_311f4896_185174cuda3std3__45__cpo6cbeginE:
	.zero		1
	.type		_ZN40_INTERNAL_878f8479_4_k_cu_311f4896_185174cuda3std3__48in_placeE,@object
	.size		_ZN40_INTERNAL_878f8479_4_k_cu_311f4896_185174cuda3std3__48in_placeE,(_ZN40_INTERNAL_878f8479_4_k_cu_311f4896_185174cuda3std6ranges3__45__cpo9iter_moveE - _ZN40_INTERNAL_878f8479_4_k_cu_311f4896_185174cuda3std3__48in_placeE)
_ZN40_INTERNAL_878f8479_4_k_cu_311f4896_185174cuda3std3__48in_placeE:
	.zero		1
	.type		_ZN40_INTERNAL_878f8479_4_k_cu_311f4896_185174cuda3std6ranges3__45__cpo9iter_moveE,@object
	.size		_ZN40_INTERNAL_878f8479_4_k_cu_311f4896_185174cuda3std6ranges3__45__cpo9iter_moveE,(_ZN40_INTERNAL_878f8479_4_k_cu_311f4896_185174cuda3std3__45__cpo5beginE - _ZN40_INTERNAL_878f8479_4_k_cu_311f4896_185174cuda3std6ranges3__45__cpo9iter_moveE)
_ZN40_INTERNAL_878f8479_4_k_cu_311f4896_185174cuda3std6ranges3__45__cpo9iter_moveE:
	.zero		1
	.type		_ZN40_INTERNAL_878f8479_4_k_cu_311f4896_185174cuda3std3__45__cpo5beginE,@object
	.size		_ZN40_INTERNAL_878f8479_4_k_cu_311f4896_185174cuda3std3__45__cpo5beginE,(_ZN40_INTERNAL_878f8479_4_k_cu_311f4896_185174cuda3std3__442_GLOBAL__N__878f8479_4_k_cu_311f4896_185176ignoreE - _ZN40_INTERNAL_878f8479_4_k_cu_311f4896_185174cuda3std3__45__cpo5beginE)
_ZN40_INTERNAL_878f8479_4_k_cu_311f4896_185174cuda3std3__45__cpo5beginE:
	.zero		1
	.type		_ZN40_INTERNAL_878f8479_4_k_cu_311f4896_185174cuda3std3__442_GLOBAL__N__878f8479_4_k_cu_311f4896_185176ignoreE,@object
	.size		_ZN40_INTERNAL_878f8479_4_k_cu_311f4896_185174cuda3std3__442_GLOBAL__N__878f8479_4_k_cu_311f4896_185176ignoreE,(_ZN40_INTERNAL_878f8479_4_k_cu_311f4896_185174cute7productE - _ZN40_INTERNAL_878f8479_4_k_cu_311f4896_185174cuda3std3__442_GLOBAL__N__878f8479_4_k_cu_311f4896_185176ignoreE)
_ZN40_INTERNAL_878f8479_4_k_cu_311f4896_185174cuda3std3__442_GLOBAL__N__878f8479_4_k_cu_311f4896_185176ignoreE:
	.zero		1
	.type		_ZN40_INTERNAL_878f8479_4_k_cu_311f4896_185174cute7productE,@object
	.size		_ZN40_INTERNAL_878f8479_4_k_cu_311f4896_185174cute7productE,(_ZN40_INTERNAL_878f8479_4_k_cu_311f4896_185174cuda3std3__45__cpo3endE - _ZN40_INTERNAL_878f8479_4_k_cu_311f4896_185174cute7productE)
_ZN40_INTERNAL_878f8479_4_k_cu_311f4896_185174cute7productE:
	.zero		1
	.type		_ZN40_INTERNAL_878f8479_4_k_cu_311f4896_185174cuda3std3__45__cpo3endE,@object
	.size		_ZN40_INTERNAL_878f8479_4_k_cu_311f4896_185174cuda3std3__45__cpo3endE,(_ZN40_INTERNAL_878f8479_4_k_cu_311f4896_185174cuda3std3__419piecewise_constructE - _ZN40_INTERNAL_878f8479_4_k_cu_311f4896_185174cuda3std3__45__cpo3endE)
_ZN40_INTERNAL_878f8479_4_k_cu_311f4896_185174cuda3std3__45__cpo3endE:
	.zero		1
	.type		_ZN40_INTERNAL_878f8479_4_k_cu_311f4896_185174cuda3std3__419piecewise_constructE,@object
	.size		_ZN40_INTERNAL_878f8479_4_k_cu_311f4896_185174cuda3std3__419piecewise_constructE,(_ZN40_INTERNAL_878f8479_4_k_cu_311f4896_185174cuda3std3__45__cpo4cendE - _ZN40_INTERNAL_878f8479_4_k_cu_311f4896_185174cuda3std3__419piecewise_constructE)
_ZN40_INTERNAL_878f8479_4_k_cu_311f4896_185174cuda3std3__419piecewise_constructE:
	.zero		1
	.type		_ZN40_INTERNAL_878f8479_4_k_cu_311f4896_185174cuda3std3__45__cpo4cendE,@object
	.size		_ZN40_INTERNAL_878f8479_4_k_cu_311f4896_185174cuda3std3__45__cpo4cendE,(_ZN40_INTERNAL_878f8479_4_k_cu_311f4896_185174cuda3std6ranges3__45__cpo4swapE - _ZN40_INTERNAL_878f8479_4_k_cu_311f4896_185174cuda3std3__45__cpo4cendE)
_ZN40_INTERNAL_878f8479_4_k_cu_311f4896_185174cuda3std3__45__cpo4cendE:
	.zero		1
	.type		_ZN40_INTERNAL_878f8479_4_k_cu_311f4896_185174cuda3std6ranges3__45__cpo4swapE,@object
	.size		_ZN40_INTERNAL_878f8479_4_k_cu_311f4896_185174cuda3std6ranges3__45__cpo4swapE,(.L_10 - _ZN40_INTERNAL_878f8479_4_k_cu_311f4896_185174cuda3std6ranges3__45__cpo4swapE)
_ZN40_INTERNAL_878f8479_4_k_cu_311f4896_185174cuda3std6ranges3__45__cpo4swapE:
	.zero		1
.L_10:


//--------------------- .nv.constant0._ZN7cutlass13device_kernelINS_4gemm6kernel13GemmUniversalIN4cute5tupleIJiiiiEEENS1_10collective13CollectiveMmaINS1_35MainloopSm100TmaUmmaWarpSpecializedILi2ELi2ELi2ENS5_IJNS4_1CILi4EEENSA_ILi1EEESC_EEEEENS5_IJNSA_ILi256EEESF_NSA_ILi128EEEEEENS_6half_tENS5_IJlSC_lEEESI_SJ_NS4_8TiledMMAINS4_8MMA_AtomIJNS4_26SM100_MMA_F16BF16_2x1SM_SSISI_SI_fLi256ELi256ELNS4_4UMMA5MajorE0ELSO_0ELNSN_7ScaleInE0ELSP_0EEEEEENS4_6LayoutINS5_IJSC_SC_SC_EEENS5_IJNSA_ILi0EEESU_SU_EEEEENS5_IJNS4_10UnderscoreESX_SX_EEEEENS4_18SM100_TMA_2SM_LOADENS4_14ComposedLayoutINS4_7SwizzleILi3ELi4ELi3EEENS4_18smem_ptr_flag_bitsILi16EEENSS_INS5_IJNSA_ILi8EEENSA_ILi64EEEEEENS5_IJS17_SC_EEEEEEEvNS4_8identityENS4_28SM100_TMA_2SM_LOAD_MULTICASTES1B_vS1C_EENS_8epilogue10collective18CollectiveEpilogueINS1F_23Sm100TmaWarpSpecializedILi4ELi2ELi64ELb1ELb0EEEJNS5_IJSG_SF_SG_EEENS5_IJNSS_ISG_SC_EENSS_IS17_SC_EEEEESI_SJ_SI_SJ_NS1F_6fusion15FusionCallbacksIS1J_NS1O_17LinearCombinationISI_fSI_fLNS_15FloatRoundStyleE2EEES1K_S1N_JEEENS4_5SM1004TMEM4LOAD26SM100_TMEM_LOAD_32dp32b64xENS4_13SM90_TMA_LOADES1B_NS4_39AutoVectorizingCopyWithAssumedAlignmentILi128EEENS4_14SM90_TMA_STOREES1B_S20_S20_EEEvvEEEEvNT_6ParamsE --------------------------
	.section	.nv.constant0._ZN7cutlass13device_kernelINS_4gemm6kernel13GemmUniversalIN4cute5tupleIJiiiiEEENS1_10collective13CollectiveMmaINS1_35MainloopSm100TmaUmmaWarpSpecializedILi2ELi2ELi2ENS5_IJNS4_1CILi4EEENSA_ILi1EEESC_EEEEENS5_IJNSA_ILi256EEESF_NSA_ILi128EEEEEENS_6half_tENS5_IJlSC_lEEESI_SJ_NS4_8TiledMMAINS4_8MMA_AtomIJNS4_26SM100_MMA_F16BF16_2x1SM_SSISI_SI_fLi256ELi256ELNS4_4UMMA5MajorE0ELSO_0ELNSN_7ScaleInE0ELSP_0EEEEEENS4_6LayoutINS5_IJSC_SC_SC_EEENS5_IJNSA_ILi0EEESU_SU_EEEEENS5_IJNS4_10UnderscoreESX_SX_EEEEENS4_18SM100_TMA_2SM_LOADENS4_14ComposedLayoutINS4_7SwizzleILi3ELi4ELi3EEENS4_18smem_ptr_flag_bitsILi16EEENSS_INS5_IJNSA_ILi8EEENSA_ILi64EEEEEENS5_IJS17_SC_EEEEEEEvNS4_8identityENS4_28SM100_TMA_2SM_LOAD_MULTICASTES1B_vS1C_EENS_8epilogue10collective18CollectiveEpilogueINS1F_23Sm100TmaWarpSpecializedILi4ELi2ELi64ELb1ELb0EEEJNS5_IJSG_SF_SG_EEENS5_IJNSS_ISG_SC_EENSS_IS17_SC_EEEEESI_SJ_SI_SJ_NS1F_6fusion15FusionCallbacksIS1J_NS1O_17LinearCombinationISI_fSI_fLNS_15FloatRoundStyleE2EEES1K_S1N_JEEENS4_5SM1004TMEM4LOAD26SM100_TMEM_LOAD_32dp32b64xENS4_13SM90_TMA_LOADES1B_NS4_39AutoVectorizingCopyWithAssumedAlignmentILi128EEENS4_14SM90_TMA_STOREES1B_S20_S20_EEEvvEEEEvNT_6ParamsE,"a",@progbits
	.sectionflags	@""
	.align	4
.nv.constant0._ZN7cutlass13device_kernelINS_4gemm6kernel13GemmUniversalIN4cute5tupleIJiiiiEEENS1_10collective13CollectiveMmaINS1_35MainloopSm100TmaUmmaWarpSpecializedILi2ELi2ELi2ENS5_IJNS4_1CILi4EEENSA_ILi1EEESC_EEEEENS5_IJNSA_ILi256EEESF_NSA_ILi128EEEEEENS_6half_tENS5_IJlSC_lEEESI_SJ_NS4_8TiledMMAINS4_8MMA_AtomIJNS4_26SM100_MMA_F16BF16_2x1SM_SSISI_SI_fLi256ELi256ELNS4_4UMMA5MajorE0ELSO_0ELNSN_7ScaleInE0ELSP_0EEEEEENS4_6LayoutINS5_IJSC_SC_SC_EEENS5_IJNSA_ILi0EEESU_SU_EEEEENS5_IJNS4_10UnderscoreESX_SX_EEEEENS4_18SM100_TMA_2SM_LOADENS4_14ComposedLayoutINS4_7SwizzleILi3ELi4ELi3EEENS4_18smem_ptr_flag_bitsILi16EEENSS_INS5_IJNSA_ILi8EEENSA_ILi64EEEEEENS5_IJS17_SC_EEEEEEEvNS4_8identityENS4_28SM100_TMA_2SM_LOAD_MULTICASTES1B_vS1C_EENS_8epilogue10collective18CollectiveEpilogueINS1F_23Sm100TmaWarpSpecializedILi4ELi2ELi64ELb1ELb0EEEJNS5_IJSG_SF_SG_EEENS5_IJNSS_ISG_SC_EENSS_IS17_SC_EEEEESI_SJ_SI_SJ_NS1F_6fusion15FusionCallbacksIS1J_NS1O_17LinearCombinationISI_fSI_fLNS_15FloatRoundStyleE2EEES1K_S1N_JEEENS4_5SM1004TMEM4LOAD26SM100_TMEM_LOAD_32dp32b64xENS4_13SM90_TMA_LOADES1B_NS4_39AutoVectorizingCopyWithAssumedAlignmentILi128EEENS4_14SM90_TMA_STOREES1B_S20_S20_EEEvvEEEEvNT_6ParamsE:
	.zero		2944


//--------------------- SYMBOLS --------------------------

	.type		.nv.reservedSmem.offset0,@object
	.size		.nv.reservedSmem.offset0,0x4
	.type		.nv.reservedSmem.cap,@object
	.size		.nv.reservedSmem.cap,0x4
	.type		__assertfail,@function
